//
// Generated by NVIDIA NVVM Compiler
//
// Compiler Build ID: CL-36424714
// Cuda compilation tools, release 13.0, V13.0.88
// Based on NVVM 20.0.0
//

.version 9.0
.target sm_100
.address_size 64

	// .globl	set_consecutive_sequence

.visible .entry set_consecutive_sequence(
	.param .u32 set_consecutive_sequence_param_0,
	.param .u64 .ptr .align 1 set_consecutive_sequence_param_1
)
{
	.reg .pred 	%p<2>;
	.reg .b32 	%r<6>;
	.reg .b64 	%rd<5>;

	ld.param.u32 	%r2, [set_consecutive_sequence_param_0];
	ld.param.u64 	%rd1, [set_consecutive_sequence_param_1];
	mov.u32 	%r3, %ntid.x;
	mov.u32 	%r4, %ctaid.x;
	mov.u32 	%r5, %tid.x;
	mad.lo.s32 	%r1, %r3, %r4, %r5;
	setp.ge.u32 	%p1, %r1, %r2;
	@%p1 bra 	$L__BB0_2;
	cvta.to.global.u64 	%rd2, %rd1;
	mul.wide.s32 	%rd3, %r1, 4;
	add.s64 	%rd4, %rd2, %rd3;
	st.global.u32 	[%rd4], %r1;
$L__BB0_2:
	ret;

}
	// .globl	shift_array_right
.visible .entry shift_array_right(
	.param .u32 shift_array_right_param_0,
	.param .u64 .ptr .align 1 shift_array_right_param_1,
	.param .u64 .ptr .align 1 shift_array_right_param_2
)
{
	.reg .pred 	%p<4>;
	.reg .b32 	%r<7>;
	.reg .b64 	%rd<8>;

	ld.param.u32 	%r2, [shift_array_right_param_0];
	ld.param.u64 	%rd1, [shift_array_right_param_1];
	ld.param.u64 	%rd2, [shift_array_right_param_2];
	mov.u32 	%r3, %ntid.x;
	mov.u32 	%r4, %ctaid.x;
	mov.u32 	%r5, %tid.x;
	mad.lo.s32 	%r1, %r3, %r4, %r5;
	setp.ge.u32 	%p1, %r1, %r2;
	setp.eq.s32 	%p2, %r1, 0;
	or.pred  	%p3, %p1, %p2;
	@%p3 bra 	$L__BB1_2;
	cvta.to.global.u64 	%rd3, %rd1;
	cvta.to.global.u64 	%rd4, %rd2;
	mul.wide.s32 	%rd5, %r1, 4;
	add.s64 	%rd6, %rd3, %rd5;
	ld.global.u32 	%r6, [%rd6+-4];
	add.s64 	%rd7, %rd4, %rd5;
	st.global.u32 	[%rd7], %r6;
$L__BB1_2:
	ret;

}
	// .globl	permute
.visible .entry permute(
	.param .u32 permute_param_0,
	.param .u64 .ptr .align 1 permute_param_1,
	.param .u64 .ptr .align 1 permute_param_2,
	.param .u64 .ptr .align 1 permute_param_3
)
{
	.reg .pred 	%p<2>;
	.reg .b32 	%r<8>;
	.reg .b64 	%rd<12>;

	ld.param.u32 	%r2, [permute_param_0];
	ld.param.u64 	%rd1, [permute_param_1];
	ld.param.u64 	%rd2, [permute_param_2];
	ld.param.u64 	%rd3, [permute_param_3];
	mov.u32 	%r3, %ntid.x;
	mov.u32 	%r4, %ctaid.x;
	mov.u32 	%r5, %tid.x;
	mad.lo.s32 	%r1, %r3, %r4, %r5;
	setp.ge.u32 	%p1, %r1, %r2;
	@%p1 bra 	$L__BB2_2;
	cvta.to.global.u64 	%rd4, %rd2;
	cvta.to.global.u64 	%rd5, %rd3;
	cvta.to.global.u64 	%rd6, %rd1;
	mul.wide.s32 	%rd7, %r1, 4;
	add.s64 	%rd8, %rd4, %rd7;
	ld.global.u32 	%r6, [%rd8];
	mul.wide.s32 	%rd9, %r6, 4;
	add.s64 	%rd10, %rd5, %rd9;
	ld.global.u32 	%r7, [%rd10];
	add.s64 	%rd11, %rd6, %rd7;
	st.global.u32 	[%rd11], %r7;
$L__BB2_2:
	ret;

}
	// .globl	set_value_at_mask
.visible .entry set_value_at_mask(
	.param .u32 set_value_at_mask_param_0,
	.param .u64 .ptr .align 1 set_value_at_mask_param_1,
	.param .f32 set_value_at_mask_param_2,
	.param .u64 .ptr .align 1 set_value_at_mask_param_3,
	.param .u32 set_value_at_mask_param_4,
	.param .u8 set_value_at_mask_param_5
)
{
	.reg .pred 	%p<4>;
	.reg .b16 	%rs<2>;
	.reg .b32 	%r<10>;
	.reg .b32 	%f<2>;
	.reg .b64 	%rd<9>;

	ld.param.u32 	%r3, [set_value_at_mask_param_0];
	ld.param.u64 	%rd1, [set_value_at_mask_param_1];
	ld.param.f32 	%f1, [set_value_at_mask_param_2];
	ld.param.u64 	%rd2, [set_value_at_mask_param_3];
	ld.param.u32 	%r2, [set_value_at_mask_param_4];
	ld.param.s8 	%rs1, [set_value_at_mask_param_5];
	mov.u32 	%r4, %ntid.x;
	mov.u32 	%r5, %ctaid.x;
	mov.u32 	%r6, %tid.x;
	mad.lo.s32 	%r1, %r4, %r5, %r6;
	setp.ge.u32 	%p1, %r1, %r3;
	@%p1 bra 	$L__BB3_3;
	cvta.to.global.u64 	%rd3, %rd2;
	mul.wide.s32 	%rd4, %r1, 4;
	add.s64 	%rd5, %rd3, %rd4;
	ld.global.u32 	%r7, [%rd5];
	setp.eq.s32 	%p2, %r7, %r2;
	selp.u32 	%r8, 1, 0, %p2;
	cvt.s32.s16 	%r9, %rs1;
	setp.ne.s32 	%p3, %r8, %r9;
	@%p3 bra 	$L__BB3_3;
	cvta.to.global.u64 	%rd6, %rd1;
	add.s64 	%rd8, %rd6, %rd4;
	st.global.f32 	[%rd8], %f1;
$L__BB3_3:
	ret;

}
	// .globl	sort_indexed_array
.visible .entry sort_indexed_array(
	.param .u32 sort_indexed_array_param_0,
	.param .u64 .ptr .align 1 sort_indexed_array_param_1,
	.param .u64 .ptr .align 1 sort_indexed_array_param_2
)
{
	.reg .pred 	%p<45>;
	.reg .b16 	%rs<17>;
	.reg .b32 	%r<188>;
	.reg .b64 	%rd<81>;

	ld.param.u32 	%r38, [sort_indexed_array_param_0];
	ld.param.u64 	%rd3, [sort_indexed_array_param_1];
	ld.param.u64 	%rd4, [sort_indexed_array_param_2];
	cvta.to.global.u64 	%rd1, %rd4;
	mov.u32 	%r39, %ntid.x;
	mov.u32 	%r40, %ctaid.x;
	mov.u32 	%r41, %tid.x;
	mad.lo.s32 	%r1, %r39, %r40, %r41;
	setp.ge.u32 	%p1, %r1, %r38;
	@%p1 bra 	$L__BB4_19;
	cvta.to.global.u64 	%rd5, %rd3;
	mul.wide.s32 	%rd6, %r1, 4;
	add.s64 	%rd7, %rd5, %rd6;
	ld.global.u32 	%r2, [%rd7];
	ld.global.u32 	%r3, [%rd7+4];
	setp.ge.u32 	%p2, %r2, %r3;
	@%p2 bra 	$L__BB4_19;
	not.b32 	%r43, %r2;
	add.s32 	%r4, %r3, %r43;
	add.s32 	%r5, %r3, -2;
	cvt.u16.u32 	%rs9, %r3;
	cvt.u16.u32 	%rs10, %r2;
	xor.b16  	%rs11, %rs10, 15;
	add.s16 	%rs1, %rs11, %rs9;
	xor.b16  	%rs12, %rs10, 7;
	add.s16 	%rs2, %rs12, %rs9;
	mov.b32 	%r173, 0;
	mov.b16 	%rs15, 0;
	mov.u16 	%rs16, %rs15;
	mov.u32 	%r174, %r2;
$L__BB4_3:
	mov.u32 	%r7, %r174;
	sub.s32 	%r8, %r4, %r173;
	add.s32 	%r174, %r7, 1;
	setp.ge.u32 	%p3, %r174, %r3;
	mov.u32 	%r187, %r7;
	@%p3 bra 	$L__BB4_18;
	add.s32 	%r45, %r2, %r173;
	sub.s32 	%r46, %r5, %r45;
	setp.lt.u32 	%p4, %r46, 15;
	mov.u32 	%r182, %r174;
	mov.u32 	%r187, %r7;
	@%p4 bra 	$L__BB4_8;
	and.b32  	%r47, %r8, -16;
	neg.s32 	%r175, %r47;
	mov.u32 	%r176, %r7;
	mov.u32 	%r187, %r7;
$L__BB4_6:
	.pragma "nounroll";
	add.s32 	%r48, %r176, 1;
	mul.wide.u32 	%rd8, %r48, 4;
	add.s64 	%rd9, %rd1, %rd8;
	ld.global.u32 	%r49, [%rd9];
	mul.wide.u32 	%rd10, %r187, 4;
	add.s64 	%rd11, %rd1, %rd10;
	ld.global.u32 	%r50, [%rd11];
	setp.lt.u32 	%p5, %r49, %r50;
	selp.b32 	%r51, %r48, %r187, %p5;
	ld.global.u32 	%r52, [%rd9+4];
	mul.wide.u32 	%rd12, %r51, 4;
	add.s64 	%rd13, %rd1, %rd12;
	ld.global.u32 	%r53, [%rd13];
	setp.lt.u32 	%p6, %r52, %r53;
	add.s32 	%r54, %r176, 2;
	selp.b32 	%r55, %r54, %r51, %p6;
	ld.global.u32 	%r56, [%rd9+8];
	mul.wide.u32 	%rd14, %r55, 4;
	add.s64 	%rd15, %rd1, %rd14;
	ld.global.u32 	%r57, [%rd15];
	setp.lt.u32 	%p7, %r56, %r57;
	add.s32 	%r58, %r176, 3;
	selp.b32 	%r59, %r58, %r55, %p7;
	ld.global.u32 	%r60, [%rd9+12];
	mul.wide.u32 	%rd16, %r59, 4;
	add.s64 	%rd17, %rd1, %rd16;
	ld.global.u32 	%r61, [%rd17];
	setp.lt.u32 	%p8, %r60, %r61;
	add.s32 	%r62, %r176, 4;
	selp.b32 	%r63, %r62, %r59, %p8;
	ld.global.u32 	%r64, [%rd9+16];
	mul.wide.u32 	%rd18, %r63, 4;
	add.s64 	%rd19, %rd1, %rd18;
	ld.global.u32 	%r65, [%rd19];
	setp.lt.u32 	%p9, %r64, %r65;
	add.s32 	%r66, %r176, 5;
	selp.b32 	%r67, %r66, %r63, %p9;
	ld.global.u32 	%r68, [%rd9+20];
	mul.wide.u32 	%rd20, %r67, 4;
	add.s64 	%rd21, %rd1, %rd20;
	ld.global.u32 	%r69, [%rd21];
	setp.lt.u32 	%p10, %r68, %r69;
	add.s32 	%r70, %r176, 6;
	selp.b32 	%r71, %r70, %r67, %p10;
	ld.global.u32 	%r72, [%rd9+24];
	mul.wide.u32 	%rd22, %r71, 4;
	add.s64 	%rd23, %rd1, %rd22;
	ld.global.u32 	%r73, [%rd23];
	setp.lt.u32 	%p11, %r72, %r73;
	add.s32 	%r74, %r176, 7;
	selp.b32 	%r75, %r74, %r71, %p11;
	ld.global.u32 	%r76, [%rd9+28];
	mul.wide.u32 	%rd24, %r75, 4;
	add.s64 	%rd25, %rd1, %rd24;
	ld.global.u32 	%r77, [%rd25];
	setp.lt.u32 	%p12, %r76, %r77;
	add.s32 	%r78, %r176, 8;
	selp.b32 	%r79, %r78, %r75, %p12;
	ld.global.u32 	%r80, [%rd9+32];
	mul.wide.u32 	%rd26, %r79, 4;
	add.s64 	%rd27, %rd1, %rd26;
	ld.global.u32 	%r81, [%rd27];
	setp.lt.u32 	%p13, %r80, %r81;
	add.s32 	%r82, %r176, 9;
	selp.b32 	%r83, %r82, %r79, %p13;
	ld.global.u32 	%r84, [%rd9+36];
	mul.wide.u32 	%rd28, %r83, 4;
	add.s64 	%rd29, %rd1, %rd28;
	ld.global.u32 	%r85, [%rd29];
	setp.lt.u32 	%p14, %r84, %r85;
	add.s32 	%r86, %r176, 10;
	selp.b32 	%r87, %r86, %r83, %p14;
	ld.global.u32 	%r88, [%rd9+40];
	mul.wide.u32 	%rd30, %r87, 4;
	add.s64 	%rd31, %rd1, %rd30;
	ld.global.u32 	%r89, [%rd31];
	setp.lt.u32 	%p15, %r88, %r89;
	add.s32 	%r90, %r176, 11;
	selp.b32 	%r91, %r90, %r87, %p15;
	ld.global.u32 	%r92, [%rd9+44];
	mul.wide.u32 	%rd32, %r91, 4;
	add.s64 	%rd33, %rd1, %rd32;
	ld.global.u32 	%r93, [%rd33];
	setp.lt.u32 	%p16, %r92, %r93;
	add.s32 	%r94, %r176, 12;
	selp.b32 	%r95, %r94, %r91, %p16;
	ld.global.u32 	%r96, [%rd9+48];
	mul.wide.u32 	%rd34, %r95, 4;
	add.s64 	%rd35, %rd1, %rd34;
	ld.global.u32 	%r97, [%rd35];
	setp.lt.u32 	%p17, %r96, %r97;
	add.s32 	%r98, %r176, 13;
	selp.b32 	%r99, %r98, %r95, %p17;
	ld.global.u32 	%r100, [%rd9+52];
	mul.wide.u32 	%rd36, %r99, 4;
	add.s64 	%rd37, %rd1, %rd36;
	ld.global.u32 	%r101, [%rd37];
	setp.lt.u32 	%p18, %r100, %r101;
	add.s32 	%r102, %r176, 14;
	selp.b32 	%r103, %r102, %r99, %p18;
	ld.global.u32 	%r104, [%rd9+56];
	mul.wide.u32 	%rd38, %r103, 4;
	add.s64 	%rd39, %rd1, %rd38;
	ld.global.u32 	%r105, [%rd39];
	setp.lt.u32 	%p19, %r104, %r105;
	add.s32 	%r106, %r176, 15;
	selp.b32 	%r107, %r106, %r103, %p19;
	ld.global.u32 	%r108, [%rd9+60];
	mul.wide.u32 	%rd40, %r107, 4;
	add.s64 	%rd41, %rd1, %rd40;
	ld.global.u32 	%r109, [%rd41];
	setp.lt.u32 	%p20, %r108, %r109;
	add.s32 	%r176, %r176, 16;
	selp.b32 	%r187, %r176, %r107, %p20;
	add.s32 	%r175, %r175, 16;
	setp.ne.s32 	%p21, %r175, 0;
	@%p21 bra 	$L__BB4_6;
	add.s32 	%r182, %r176, 1;
$L__BB4_8:
	and.b32  	%r110, %r8, 15;
	setp.eq.s32 	%p22, %r110, 0;
	@%p22 bra 	$L__BB4_18;
	sub.s16 	%rs13, %rs1, %rs16;
	cvt.u32.u16 	%r112, %rs13;
	and.b32  	%r21, %r112, 15;
	add.s32 	%r113, %r21, -1;
	setp.lt.u32 	%p23, %r113, 7;
	@%p23 bra 	$L__BB4_11;
	mul.wide.u32 	%rd42, %r182, 4;
	add.s64 	%rd43, %rd1, %rd42;
	ld.global.u32 	%r114, [%rd43];
	mul.wide.u32 	%rd44, %r187, 4;
	add.s64 	%rd45, %rd1, %rd44;
	ld.global.u32 	%r115, [%rd45];
	setp.lt.u32 	%p24, %r114, %r115;
	selp.b32 	%r116, %r182, %r187, %p24;
	add.s32 	%r117, %r182, 1;
	ld.global.u32 	%r118, [%rd43+4];
	mul.wide.u32 	%rd46, %r116, 4;
	add.s64 	%rd47, %rd1, %rd46;
	ld.global.u32 	%r119, [%rd47];
	setp.lt.u32 	%p25, %r118, %r119;
	selp.b32 	%r120, %r117, %r116, %p25;
	add.s32 	%r121, %r182, 2;
	ld.global.u32 	%r122, [%rd43+8];
	mul.wide.u32 	%rd48, %r120, 4;
	add.s64 	%rd49, %rd1, %rd48;
	ld.global.u32 	%r123, [%rd49];
	setp.lt.u32 	%p26, %r122, %r123;
	selp.b32 	%r124, %r121, %r120, %p26;
	add.s32 	%r125, %r182, 3;
	ld.global.u32 	%r126, [%rd43+12];
	mul.wide.u32 	%rd50, %r124, 4;
	add.s64 	%rd51, %rd1, %rd50;
	ld.global.u32 	%r127, [%rd51];
	setp.lt.u32 	%p27, %r126, %r127;
	selp.b32 	%r128, %r125, %r124, %p27;
	add.s32 	%r129, %r182, 4;
	ld.global.u32 	%r130, [%rd43+16];
	mul.wide.u32 	%rd52, %r128, 4;
	add.s64 	%rd53, %rd1, %rd52;
	ld.global.u32 	%r131, [%rd53];
	setp.lt.u32 	%p28, %r130, %r131;
	selp.b32 	%r132, %r129, %r128, %p28;
	add.s32 	%r133, %r182, 5;
	ld.global.u32 	%r134, [%rd43+20];
	mul.wide.u32 	%rd54, %r132, 4;
	add.s64 	%rd55, %rd1, %rd54;
	ld.global.u32 	%r135, [%rd55];
	setp.lt.u32 	%p29, %r134, %r135;
	selp.b32 	%r136, %r133, %r132, %p29;
	add.s32 	%r137, %r182, 6;
	ld.global.u32 	%r138, [%rd43+24];
	mul.wide.u32 	%rd56, %r136, 4;
	add.s64 	%rd57, %rd1, %rd56;
	ld.global.u32 	%r139, [%rd57];
	setp.lt.u32 	%p30, %r138, %r139;
	selp.b32 	%r140, %r137, %r136, %p30;
	add.s32 	%r141, %r182, 7;
	ld.global.u32 	%r142, [%rd43+28];
	mul.wide.u32 	%rd58, %r140, 4;
	add.s64 	%rd59, %rd1, %rd58;
	ld.global.u32 	%r143, [%rd59];
	setp.lt.u32 	%p31, %r142, %r143;
	selp.b32 	%r187, %r141, %r140, %p31;
	add.s32 	%r182, %r182, 8;
$L__BB4_11:
	and.b32  	%r144, %r21, 7;
	setp.eq.s32 	%p32, %r144, 0;
	@%p32 bra 	$L__BB4_18;
	sub.s16 	%rs14, %rs2, %rs15;
	cvt.u32.u16 	%r146, %rs14;
	and.b32  	%r147, %r146, 7;
	and.b32  	%r27, %r146, 3;
	add.s32 	%r148, %r147, -1;
	setp.lt.u32 	%p33, %r148, 3;
	@%p33 bra 	$L__BB4_14;
	mul.wide.u32 	%rd60, %r182, 4;
	add.s64 	%rd61, %rd1, %rd60;
	ld.global.u32 	%r149, [%rd61];
	mul.wide.u32 	%rd62, %r187, 4;
	add.s64 	%rd63, %rd1, %rd62;
	ld.global.u32 	%r150, [%rd63];
	setp.lt.u32 	%p34, %r149, %r150;
	selp.b32 	%r151, %r182, %r187, %p34;
	add.s32 	%r152, %r182, 1;
	ld.global.u32 	%r153, [%rd61+4];
	mul.wide.u32 	%rd64, %r151, 4;
	add.s64 	%rd65, %rd1, %rd64;
	ld.global.u32 	%r154, [%rd65];
	setp.lt.u32 	%p35, %r153, %r154;
	selp.b32 	%r155, %r152, %r151, %p35;
	add.s32 	%r156, %r182, 2;
	ld.global.u32 	%r157, [%rd61+8];
	mul.wide.u32 	%rd66, %r155, 4;
	add.s64 	%rd67, %rd1, %rd66;
	ld.global.u32 	%r158, [%rd67];
	setp.lt.u32 	%p36, %r157, %r158;
	selp.b32 	%r159, %r156, %r155, %p36;
	add.s32 	%r160, %r182, 3;
	ld.global.u32 	%r161, [%rd61+12];
	mul.wide.u32 	%rd68, %r159, 4;
	add.s64 	%rd69, %rd1, %rd68;
	ld.global.u32 	%r162, [%rd69];
	setp.lt.u32 	%p37, %r161, %r162;
	selp.b32 	%r187, %r160, %r159, %p37;
	add.s32 	%r182, %r182, 4;
$L__BB4_14:
	setp.eq.s32 	%p38, %r27, 0;
	@%p38 bra 	$L__BB4_18;
	mul.wide.u32 	%rd70, %r182, 4;
	add.s64 	%rd2, %rd1, %rd70;
	ld.global.u32 	%r163, [%rd2];
	mul.wide.u32 	%rd71, %r187, 4;
	add.s64 	%rd72, %rd1, %rd71;
	ld.global.u32 	%r164, [%rd72];
	setp.lt.u32 	%p39, %r163, %r164;
	selp.b32 	%r187, %r182, %r187, %p39;
	setp.eq.s32 	%p40, %r27, 1;
	@%p40 bra 	$L__BB4_18;
	add.s32 	%r165, %r182, 1;
	ld.global.u32 	%r166, [%rd2+4];
	mul.wide.u32 	%rd73, %r187, 4;
	add.s64 	%rd74, %rd1, %rd73;
	ld.global.u32 	%r167, [%rd74];
	setp.lt.u32 	%p41, %r166, %r167;
	selp.b32 	%r187, %r165, %r187, %p41;
	setp.eq.s32 	%p42, %r27, 2;
	@%p42 bra 	$L__BB4_18;
	add.s32 	%r168, %r182, 2;
	ld.global.u32 	%r169, [%rd2+8];
	mul.wide.u32 	%rd75, %r187, 4;
	add.s64 	%rd76, %rd1, %rd75;
	ld.global.u32 	%r170, [%rd76];
	setp.lt.u32 	%p43, %r169, %r170;
	selp.b32 	%r187, %r168, %r187, %p43;
$L__BB4_18:
	mul.wide.u32 	%rd77, %r7, 4;
	add.s64 	%rd78, %rd1, %rd77;
	ld.global.u32 	%r171, [%rd78];
	mul.wide.u32 	%rd79, %r187, 4;
	add.s64 	%rd80, %rd1, %rd79;
	ld.global.u32 	%r172, [%rd80];
	st.global.u32 	[%rd78], %r172;
	st.global.u32 	[%rd80], %r171;
	setp.ne.s32 	%p44, %r174, %r3;
	add.s32 	%r173, %r173, 1;
	add.s16 	%rs16, %rs16, 1;
	add.s16 	%rs15, %rs15, 1;
	@%p44 bra 	$L__BB4_3;
$L__BB4_19:
	ret;

}


// ===== COMPILED SASS (sm_100) =====

	.target	sm_100

	.elftype	@"ET_EXEC"


//--------------------- .note.nv.tkinfo           --------------------------
	.section	.note.nv.tkinfo,"",@"SHT_NOTE"
	.sectionflags	@"SHF_NOTE_NV_TKINFO"
	.tkinfo
        /*0018*/ 	.word	0x00000002
        /*0030*/ 	.string	""
        /*0030*/ 	.string	"ptxas"
        /*0030*/ 	.string	"Cuda compilation tools, release 13.0, V13.0.88"
        /*0030*/ 	.string	"Build cuda_13.0.r13.0/compiler.36424714_0"
        /*0030*/ 	.string	"-arch sm_100 -m 64 "



//--------------------- .note.nv.cuinfo           --------------------------
	.section	.note.nv.cuinfo,"",@"SHT_NOTE"
	.sectionflags	@"SHF_NOTE_NV_CUINFO"
        /*0018*/ 	.short	0x0002
        /*001a*/ 	.short	0x0064
        /*001c*/ 	.short	0x0082
	.zero		2


//--------------------- .nv.info                  --------------------------
	.section	.nv.info,"",@"SHT_CUDA_INFO"
	.align	4


	//----- nvinfo : EIATTR_REGCOUNT
	.align		4
        /*0000*/ 	.byte	0x04, 0x2f
        /*0002*/ 	.short	(.L_1 - .L_0)
	.align		4
.L_0:
        /*0004*/ 	.word	index@(set_consecutive_sequence)
        /*0008*/ 	.word	0x00000008


	//----- nvinfo : EIATTR_FRAME_SIZE
	.align		4
.L_1:
        /*000c*/ 	.byte	0x04, 0x11
        /*000e*/ 	.short	(.L_3 - .L_2)
	.align		4
.L_2:
        /*0010*/ 	.word	index@(set_consecutive_sequence)
        /*0014*/ 	.word	0x00000000


	//----- nvinfo : EIATTR_REGCOUNT
	.align		4
.L_3:
        /*0018*/ 	.byte	0x04, 0x2f
        /*001a*/ 	.short	(.L_5 - .L_4)
	.align		4
.L_4:
        /*001c*/ 	.word	index@(shift_array_right)
        /*0020*/ 	.word	0x0000000a


	//----- nvinfo : EIATTR_FRAME_SIZE
	.align		4
.L_5:
        /*0024*/ 	.byte	0x04, 0x11
        /*0026*/ 	.short	(.L_7 - .L_6)
	.align		4
.L_6:
        /*0028*/ 	.word	index@(shift_array_right)
        /*002c*/ 	.word	0x00000000


	//----- nvinfo : EIATTR_REGCOUNT
	.align		4
.L_7:
        /*0030*/ 	.byte	0x04, 0x2f
        /*0032*/ 	.short	(.L_9 - .L_8)
	.align		4
.L_8:
        /*0034*/ 	.word	index@(permute)
        /*0038*/ 	.word	0x0000000c


	//----- nvinfo : EIATTR_FRAME_SIZE
	.align		4
.L_9:
        /*003c*/ 	.byte	0x04, 0x11
        /*003e*/ 	.short	(.L_11 - .L_10)
	.align		4
.L_10:
        /*0040*/ 	.word	index@(permute)
        /*0044*/ 	.word	0x00000000


	//----- nvinfo : EIATTR_REGCOUNT
	.align		4
.L_11:
        /*0048*/ 	.byte	0x04, 0x2f
        /*004a*/ 	.short	(.L_13 - .L_12)
	.align		4
.L_12:
        /*004c*/ 	.word	index@(set_value_at_mask)
        /*0050*/ 	.word	0x0000000a


	//----- nvinfo : EIATTR_FRAME_SIZE
	.align		4
.L_13:
        /*0054*/ 	.byte	0x04, 0x11
        /*0056*/ 	.short	(.L_15 - .L_14)
	.align		4
.L_14:
        /*0058*/ 	.word	index@(set_value_at_mask)
        /*005c*/ 	.word	0x00000000


	//----- nvinfo : EIATTR_REGCOUNT
	.align		4
.L_15:
        /*0060*/ 	.byte	0x04, 0x2f
        /*0062*/ 	.short	(.L_17 - .L_16)
	.align		4
.L_16:
        /*0064*/ 	.word	index@(sort_indexed_array)
        /*0068*/ 	.word	0x0000001d


	//----- nvinfo : EIATTR_FRAME_SIZE
	.align		4
.L_17:
        /*006c*/ 	.byte	0x04, 0x11
        /*006e*/ 	.short	(.L_19 - .L_18)
	.align		4
.L_18:
        /*0070*/ 	.word	index@(sort_indexed_array)
        /*0074*/ 	.word	0x00000000


	//----- nvinfo : EIATTR_MIN_STACK_SIZE
	.align		4
.L_19:
        /*0078*/ 	.byte	0x04, 0x12
        /*007a*/ 	.short	(.L_21 - .L_20)
	.align		4
.L_20:
        /*007c*/ 	.word	index@(sort_indexed_array)
        /*0080*/ 	.word	0x00000000


	//----- nvinfo : EIATTR_MIN_STACK_SIZE
	.align		4
.L_21:
        /*0084*/ 	.byte	0x04, 0x12
        /*0086*/ 	.short	(.L_23 - .L_22)
	.align		4
.L_22:
        /*0088*/ 	.word	index@(set_value_at_mask)
        /*008c*/ 	.word	0x00000000


	//----- nvinfo : EIATTR_MIN_STACK_SIZE
	.align		4
.L_23:
        /*0090*/ 	.byte	0x04, 0x12
        /*0092*/ 	.short	(.L_25 - .L_24)
	.align		4
.L_24:
        /*0094*/ 	.word	index@(permute)
        /*0098*/ 	.word	0x00000000


	//----- nvinfo : EIATTR_MIN_STACK_SIZE
	.align		4
.L_25:
        /*009c*/ 	.byte	0x04, 0x12
        /*009e*/ 	.short	(.L_27 - .L_26)
	.align		4
.L_26:
        /*00a0*/ 	.word	index@(shift_array_right)
        /*00a4*/ 	.word	0x00000000


	//----- nvinfo : EIATTR_MIN_STACK_SIZE
	.align		4
.L_27:
        /*00a8*/ 	.byte	0x04, 0x12
        /*00aa*/ 	.short	(.L_29 - .L_28)
	.align		4
.L_28:
        /*00ac*/ 	.word	index@(set_consecutive_sequence)
        /*00b0*/ 	.word	0x00000000
.L_29:


//--------------------- .nv.compat                --------------------------
	.section	.nv.compat,"",@"SHT_CUDA_COMPAT_INFO"
	.align	4
        /*0000*/ 	.byte	0x02, 0x09, 0x00, 0x00, 0x02, 0x02, 0x01, 0x00, 0x02, 0x05, 0x05, 0x00, 0x03, 0x07, 0x01, 0x01
        /*0010*/ 	.byte	0x02, 0x03, 0x00, 0x00, 0x02, 0x06, 0x01, 0x00, 0x04, 0x0b, 0x08, 0x00, 0x09, 0x00, 0x00, 0x00
        /*0020*/ 	.byte	0x00, 0x00, 0x00, 0x00


//--------------------- .nv.info.sort_indexed_array --------------------------
	.section	.nv.info.sort_indexed_array,"",@"SHT_CUDA_INFO"
	.sectionflags	@""
	.align	4


	//----- nvinfo : EIATTR_CUDA_API_VERSION
	.align		4
        /*0000*/ 	.byte	0x04, 0x37
        /*0002*/ 	.short	(.L_31 - .L_30)
.L_30:
        /*0004*/ 	.word	0x00000082


	//----- nvinfo : EIATTR_KPARAM_INFO
	.align		4
.L_31:
        /*0008*/ 	.byte	0x04, 0x17
        /*000a*/ 	.short	(.L_33 - .L_32)
.L_32:
        /*000c*/ 	.word	0x00000000
        /*0010*/ 	.short	0x0002
        /*0012*/ 	.short	0x0010
        /*0014*/ 	.byte	0x00, 0xf5, 0x21, 0x00


	//----- nvinfo : EIATTR_KPARAM_INFO
	.align		4
.L_33:
        /*0018*/ 	.byte	0x04, 0x17
        /*001a*/ 	.short	(.L_35 - .L_34)
.L_34:
        /*001c*/ 	.word	0x00000000
        /*0020*/ 	.short	0x0001
        /*0022*/ 	.short	0x0008
        /*0024*/ 	.byte	0x00, 0xf5, 0x21, 0x00


	//----- nvinfo : EIATTR_KPARAM_INFO
	.align		4
.L_35:
        /*0028*/ 	.byte	0x04, 0x17
        /*002a*/ 	.short	(.L_37 - .L_36)
.L_36:
        /*002c*/ 	.word	0x00000000
        /*0030*/ 	.short	0x0000
        /*0032*/ 	.short	0x0000
        /*0034*/ 	.byte	0x00, 0xf0, 0x11, 0x00


	//----- nvinfo : EIATTR_SPARSE_MMA_MASK
	.align		4
.L_37:
        /*0038*/ 	.byte	0x03, 0x50
        /*003a*/ 	.short	0x0000


	//----- nvinfo : EIATTR_MAXREG_COUNT
	.align		4
        /*003c*/ 	.byte	0x03, 0x1b
        /*003e*/ 	.short	0x00ff


	//----- nvinfo : EIATTR_MERCURY_ISA_VERSION
	.align		4
        /*0040*/ 	.byte	0x03, 0x5f
        /*0042*/ 	.short	0x0101


	//----- nvinfo : EIATTR_VRC_CTA_INIT_COUNT
	.align		4
        /*0044*/ 	.byte	0x02, 0x4a
	.zero		1
	.zero		1


	//----- nvinfo : EIATTR_EXIT_INSTR_OFFSETS
	.align		4
        /*0048*/ 	.byte	0x04, 0x1c
        /*004a*/ 	.short	(.L_39 - .L_38)


	//   ....[0]....
.L_38:
        /*004c*/ 	.word	0x00000070


	//   ....[1]....
        /*0050*/ 	.word	0x000000e0


	//   ....[2]....
        /*0054*/ 	.word	0x00001030


	//----- nvinfo : EIATTR_CRS_STACK_SIZE
	.align		4
.L_39:
        /*0058*/ 	.byte	0x04, 0x1e
        /*005a*/ 	.short	(.L_41 - .L_40)
.L_40:
        /*005c*/ 	.word	0x00000000


	//----- nvinfo : EIATTR_CBANK_PARAM_SIZE
	.align		4
.L_41:
        /*0060*/ 	.byte	0x03, 0x19
        /*0062*/ 	.short	0x0018


	//----- nvinfo : EIATTR_PARAM_CBANK
	.align		4
        /*0064*/ 	.byte	0x04, 0x0a
        /*0066*/ 	.short	(.L_43 - .L_42)
	.align		4
.L_42:
        /*0068*/ 	.word	index@(.nv.constant0.sort_indexed_array)
        /*006c*/ 	.short	0x0380
        /*006e*/ 	.short	0x0018


	//----- nvinfo : EIATTR_SW_WAR
	.align		4
.L_43:
        /*0070*/ 	.byte	0x04, 0x36
        /*0072*/ 	.short	(.L_45 - .L_44)
.L_44:
        /*0074*/ 	.word	0x00000008
.L_45:


//--------------------- .nv.info.set_value_at_mask --------------------------
	.section	.nv.info.set_value_at_mask,"",@"SHT_CUDA_INFO"
	.sectionflags	@""
	.align	4


	//----- nvinfo : EIATTR_CUDA_API_VERSION
	.align		4
        /*0000*/ 	.byte	0x04, 0x37
        /*0002*/ 	.short	(.L_47 - .L_46)
.L_46:
        /*0004*/ 	.word	0x00000082


	//----- nvinfo : EIATTR_KPARAM_INFO
	.align		4
.L_47:
        /*0008*/ 	.byte	0x04, 0x17
        /*000a*/ 	.short	(.L_49 - .L_48)
.L_48:
        /*000c*/ 	.word	0x00000000
        /*0010*/ 	.short	0x0005
        /*0012*/ 	.short	0x0024
        /*0014*/ 	.byte	0x00, 0xf0, 0x05, 0x00


	//----- nvinfo : EIATTR_KPARAM_INFO
	.align		4
.L_49:
        /*0018*/ 	.byte	0x04, 0x17
        /*001a*/ 	.short	(.L_51 - .L_50)
.L_50:
        /*001c*/ 	.word	0x00000000
        /*0020*/ 	.short	0x0004
        /*0022*/ 	.short	0x0020
        /*0024*/ 	.byte	0x00, 0xf0, 0x11, 0x00


	//----- nvinfo : EIATTR_KPARAM_INFO
	.align		4
.L_51:
        /*0028*/ 	.byte	0x04, 0x17
        /*002a*/ 	.short	(.L_53 - .L_52)
.L_52:
        /*002c*/ 	.word	0x00000000
        /*0030*/ 	.short	0x0003
        /*0032*/ 	.short	0x0018
        /*0034*/ 	.byte	0x00, 0xf5, 0x21, 0x00


	//----- nvinfo : EIATTR_KPARAM_INFO
	.align		4
.L_53:
        /*0038*/ 	.byte	0x04, 0x17
        /*003a*/ 	.short	(.L_55 - .L_54)
.L_54:
        /*003c*/ 	.word	0x00000000
        /*0040*/ 	.short	0x0002
        /*0042*/ 	.short	0x0010
        /*0044*/ 	.byte	0x00, 0xf0, 0x11, 0x00


	//----- nvinfo : EIATTR_KPARAM_INFO
	.align		4
.L_55:
        /*0048*/ 	.byte	0x04, 0x17
        /*004a*/ 	.short	(.L_57 - .L_56)
.L_56:
        /*004c*/ 	.word	0x00000000
        /*0050*/ 	.short	0x0001
        /*0052*/ 	.short	0x0008
        /*0054*/ 	.byte	0x00, 0xf5, 0x21, 0x00


	//----- nvinfo : EIATTR_KPARAM_INFO
	.align		4
.L_57:
        /*0058*/ 	.byte	0x04, 0x17
        /*005a*/ 	.short	(.L_59 - .L_58)
.L_58:
        /*005c*/ 	.word	0x00000000
        /*0060*/ 	.short	0x0000
        /*0062*/ 	.short	0x0000
        /*0064*/ 	.byte	0x00, 0xf0, 0x11, 0x00


	//----- nvinfo : EIATTR_SPARSE_MMA_MASK
	.align		4
.L_59:
        /*0068*/ 	.byte	0x03, 0x50
        /*006a*/ 	.short	0x0000


	//----- nvinfo : EIATTR_MAXREG_COUNT
	.align		4
        /*006c*/ 	.byte	0x03, 0x1b
        /*006e*/ 	.short	0x00ff


	//----- nvinfo : EIATTR_MERCURY_ISA_VERSION
	.align		4
        /*0070*/ 	.byte	0x03, 0x5f
        /*0072*/ 	.short	0x0101


	//----- nvinfo : EIATTR_VRC_CTA_INIT_COUNT
	.align		4
        /*0074*/ 	.byte	0x02, 0x4a
	.zero		1
	.zero		1


	//----- nvinfo : EIATTR_EXIT_INSTR_OFFSETS
	.align		4
        /*0078*/ 	.byte	0x04, 0x1c
        /*007a*/ 	.short	(.L_61 - .L_60)


	//   ....[0]....
.L_60:
        /*007c*/ 	.word	0x00000070


	//   ....[1]....
        /*0080*/ 	.word	0x00000120


	//   ....[2]....
        /*0084*/ 	.word	0x00000170


	//----- nvinfo : EIATTR_CBANK_PARAM_SIZE
	.align		4
.L_61:
        /*0088*/ 	.byte	0x03, 0x19
        /*008a*/ 	.short	0x0025


	//----- nvinfo : EIATTR_PARAM_CBANK
	.align		4
        /*008c*/ 	.byte	0x04, 0x0a
        /*008e*/ 	.short	(.L_63 - .L_62)
	.align		4
.L_62:
        /*0090*/ 	.word	index@(.nv.constant0.set_value_at_mask)
        /*0094*/ 	.short	0x0380
        /*0096*/ 	.short	0x0025


	//----- nvinfo : EIATTR_SW_WAR
	.align		4
.L_63:
        /*0098*/ 	.byte	0x04, 0x36
        /*009a*/ 	.short	(.L_65 - .L_64)
.L_64:
        /*009c*/ 	.word	0x00000008
.L_65:


//--------------------- .nv.info.permute          --------------------------
	.section	.nv.info.permute,"",@"SHT_CUDA_INFO"
	.sectionflags	@""
	.align	4


	//----- nvinfo : EIATTR_CUDA_API_VERSION
	.align		4
        /*0000*/ 	.byte	0x04, 0x37
        /*0002*/ 	.short	(.L_67 - .L_66)
.L_66:
        /*0004*/ 	.word	0x00000082


	//----- nvinfo : EIATTR_KPARAM_INFO
	.align		4
.L_67:
        /*0008*/ 	.byte	0x04, 0x17
        /*000a*/ 	.short	(.L_69 - .L_68)
.L_68:
        /*000c*/ 	.word	0x00000000
        /*0010*/ 	.short	0x0003
        /*0012*/ 	.short	0x0018
        /*0014*/ 	.byte	0x00, 0xf5, 0x21, 0x00


	//----- nvinfo : EIATTR_KPARAM_INFO
	.align		4
.L_69:
        /*0018*/ 	.byte	0x04, 0x17
        /*001a*/ 	.short	(.L_71 - .L_70)
.L_70:
        /*001c*/ 	.word	0x00000000
        /*0020*/ 	.short	0x0002
        /*0022*/ 	.short	0x0010
        /*0024*/ 	.byte	0x00, 0xf5, 0x21, 0x00


	//----- nvinfo : EIATTR_KPARAM_INFO
	.align		4
.L_71:
        /*0028*/ 	.byte	0x04, 0x17
        /*002a*/ 	.short	(.L_73 - .L_72)
.L_72:
        /*002c*/ 	.word	0x00000000
        /*0030*/ 	.short	0x0001
        /*0032*/ 	.short	0x0008
        /*0034*/ 	.byte	0x00, 0xf5, 0x21, 0x00


	//----- nvinfo : EIATTR_KPARAM_INFO
	.align		4
.L_73:
        /*0038*/ 	.byte	0x04, 0x17
        /*003a*/ 	.short	(.L_75 - .L_74)
.L_74:
        /*003c*/ 	.word	0x00000000
        /*0040*/ 	.short	0x0000
        /*0042*/ 	.short	0x0000
        /*0044*/ 	.byte	0x00, 0xf0, 0x11, 0x00


	//----- nvinfo : EIATTR_SPARSE_MMA_MASK
	.align		4
.L_75:
        /*0048*/ 	.byte	0x03, 0x50
        /*004a*/ 	.short	0x0000


	//----- nvinfo : EIATTR_MAXREG_COUNT
	.align		4
        /*004c*/ 	.byte	0x03, 0x1b
        /*004e*/ 	.short	0x00ff


	//----- nvinfo : EIATTR_MERCURY_ISA_VERSION
	.align		4
        /*0050*/ 	.byte	0x03, 0x5f
        /*0052*/ 	.short	0x0101


	//----- nvinfo : EIATTR_VRC_CTA_INIT_COUNT
	.align		4
        /*0054*/ 	.byte	0x02, 0x4a
	.zero		1
	.zero		1


	//----- nvinfo : EIATTR_EXIT_INSTR_OFFSETS
	.align		4
        /*0058*/ 	.byte	0x04, 0x1c
        /*005a*/ 	.short	(.L_77 - .L_76)


	//   ....[0]....
.L_76:
        /*005c*/ 	.word	0x00000070


	//   ....[1]....
        /*0060*/ 	.word	0x00000120


	//----- nvinfo : EIATTR_CBANK_PARAM_SIZE
	.align		4
.L_77:
        /*0064*/ 	.byte	0x03, 0x19
        /*0066*/ 	.short	0x0020


	//----- nvinfo : EIATTR_PARAM_CBANK
	.align		4
        /*0068*/ 	.byte	0x04, 0x0a
        /*006a*/ 	.short	(.L_79 - .L_78)
	.align		4
.L_78:
        /*006c*/ 	.word	index@(.nv.constant0.permute)
        /*0070*/ 	.short	0x0380
        /*0072*/ 	.short	0x0020


	//----- nvinfo : EIATTR_SW_WAR
	.align		4
.L_79:
        /*0074*/ 	.byte	0x04, 0x36
        /*0076*/ 	.short	(.L_81 - .L_80)
.L_80:
        /*0078*/ 	.word	0x00000008
.L_81:


//--------------------- .nv.info.shift_array_right --------------------------
	.section	.nv.info.shift_array_right,"",@"SHT_CUDA_INFO"
	.sectionflags	@""
	.align	4


	//----- nvinfo : EIATTR_CUDA_API_VERSION
	.align		4
        /*0000*/ 	.byte	0x04, 0x37
        /*0002*/ 	.short	(.L_83 - .L_82)
.L_82:
        /*0004*/ 	.word	0x00000082


	//----- nvinfo : EIATTR_KPARAM_INFO
	.align		4
.L_83:
        /*0008*/ 	.byte	0x04, 0x17
        /*000a*/ 	.short	(.L_85 - .L_84)
.L_84:
        /*000c*/ 	.word	0x00000000
        /*0010*/ 	.short	0x0002
        /*0012*/ 	.short	0x0010
        /*0014*/ 	.byte	0x00, 0xf5, 0x21, 0x00


	//----- nvinfo : EIATTR_KPARAM_INFO
	.align		4
.L_85:
        /*0018*/ 	.byte	0x04, 0x17
        /*001a*/ 	.short	(.L_87 - .L_86)
.L_86:
        /*001c*/ 	.word	0x00000000
        /*0020*/ 	.short	0x0001
        /*0022*/ 	.short	0x0008
        /*0024*/ 	.byte	0x00, 0xf5, 0x21, 0x00


	//----- nvinfo : EIATTR_KPARAM_INFO
	.align		4
.L_87:
        /*0028*/ 	.byte	0x04, 0x17
        /*002a*/ 	.short	(.L_89 - .L_88)
.L_88:
        /*002c*/ 	.word	0x00000000
        /*0030*/ 	.short	0x0000
        /*0032*/ 	.short	0x0000
        /*0034*/ 	.byte	0x00, 0xf0, 0x11, 0x00


	//----- nvinfo : EIATTR_SPARSE_MMA_MASK
	.align		4
.L_89:
        /*0038*/ 	.byte	0x03, 0x50
        /*003a*/ 	.short	0x0000


	//----- nvinfo : EIATTR_MAXREG_COUNT
	.align		4
        /*003c*/ 	.byte	0x03, 0x1b
        /*003e*/ 	.short	0x00ff


	//----- nvinfo : EIATTR_MERCURY_ISA_VERSION
	.align		4
        /*0040*/ 	.byte	0x03, 0x5f
        /*0042*/ 	.short	0x0101


	//----- nvinfo : EIATTR_VRC_CTA_INIT_COUNT
	.align		4
        /*0044*/ 	.byte	0x02, 0x4a
	.zero		1
	.zero		1


	//----- nvinfo : EIATTR_EXIT_INSTR_OFFSETS
	.align		4
        /*0048*/ 	.byte	0x04, 0x1c
        /*004a*/ 	.short	(.L_91 - .L_90)


	//   ....[0]....
.L_90:
        /*004c*/ 	.word	0x00000080


	//   ....[1]....
        /*0050*/ 	.word	0x00000100


	//----- nvinfo : EIATTR_CBANK_PARAM_SIZE
	.align		4
.L_91:
        /*0054*/ 	.byte	0x03, 0x19
        /*0056*/ 	.short	0x0018


	//----- nvinfo : EIATTR_PARAM_CBANK
	.align		4
        /*0058*/ 	.byte	0x04, 0x0a
        /*005a*/ 	.short	(.L_93 - .L_92)
	.align		4
.L_92:
        /*005c*/ 	.word	index@(.nv.constant0.shift_array_right)
        /*0060*/ 	.short	0x0380
        /*0062*/ 	.short	0x0018


	//----- nvinfo : EIATTR_SW_WAR
	.align		4
.L_93:
        /*0064*/ 	.byte	0x04, 0x36
        /*0066*/ 	.short	(.L_95 - .L_94)
.L_94:
        /*0068*/ 	.word	0x00000008
.L_95:


//--------------------- .nv.info.set_consecutive_sequence --------------------------
	.section	.nv.info.set_consecutive_sequence,"",@"SHT_CUDA_INFO"
	.sectionflags	@""
	.align	4


	//----- nvinfo : EIATTR_CUDA_API_VERSION
	.align		4
        /*0000*/ 	.byte	0x04, 0x37
        /*0002*/ 	.short	(.L_97 - .L_96)
.L_96:
        /*0004*/ 	.word	0x00000082


	//----- nvinfo : EIATTR_KPARAM_INFO
	.align		4
.L_97:
        /*0008*/ 	.byte	0x04, 0x17
        /*000a*/ 	.short	(.L_99 - .L_98)
.L_98:
        /*000c*/ 	.word	0x00000000
        /*0010*/ 	.short	0x0001
        /*0012*/ 	.short	0x0008
        /*0014*/ 	.byte	0x00, 0xf5, 0x21, 0x00


	//----- nvinfo : EIATTR_KPARAM_INFO
	.align		4
.L_99:
        /*0018*/ 	.byte	0x04, 0x17
        /*001a*/ 	.short	(.L_101 - .L_100)
.L_100:
        /*001c*/ 	.word	0x00000000
        /*0020*/ 	.short	0x0000
        /*0022*/ 	.short	0x0000
        /*0024*/ 	.byte	0x00, 0xf0, 0x11, 0x00


	//----- nvinfo : EIATTR_SPARSE_MMA_MASK
	.align		4
.L_101:
        /*0028*/ 	.byte	0x03, 0x50
        /*002a*/ 	.short	0x0000


	//----- nvinfo : EIATTR_MAXREG_COUNT
	.align		4
        /*002c*/ 	.byte	0x03, 0x1b
        /*002e*/ 	.short	0x00ff


	//----- nvinfo : EIATTR_MERCURY_ISA_VERSION
	.align		4
        /*0030*/ 	.byte	0x03, 0x5f
        /*0032*/ 	.short	0x0101


	//----- nvinfo : EIATTR_VRC_CTA_INIT_COUNT
	.align		4
        /*0034*/ 	.byte	0x02, 0x4a
	.zero		1
	.zero		1


	//----- nvinfo : EIATTR_EXIT_INSTR_OFFSETS
	.align		4
        /*0038*/ 	.byte	0x04, 0x1c
        /*003a*/ 	.short	(.L_103 - .L_102)


	//   ....[0]....
.L_102:
        /*003c*/ 	.word	0x00000070


	//   ....[1]....
        /*0040*/ 	.word	0x000000c0


	//----- nvinfo : EIATTR_CBANK_PARAM_SIZE
	.align		4
.L_103:
        /*0044*/ 	.byte	0x03, 0x19
        /*0046*/ 	.short	0x0010


	//----- nvinfo : EIATTR_PARAM_CBANK
	.align		4
        /*0048*/ 	.byte	0x04, 0x0a
        /*004a*/ 	.short	(.L_105 - .L_104)
	.align		4
.L_104:
        /*004c*/ 	.word	index@(.nv.constant0.set_consecutive_sequence)
        /*0050*/ 	.short	0x0380
        /*0052*/ 	.short	0x0010


	//----- nvinfo : EIATTR_SW_WAR
	.align		4
.L_105:
        /*0054*/ 	.byte	0x04, 0x36
        /*0056*/ 	.short	(.L_107 - .L_106)
.L_106:
        /*0058*/ 	.word	0x00000008
.L_107:


//--------------------- .nv.callgraph             --------------------------
	.section	.nv.callgraph,"",@"SHT_CUDA_CALLGRAPH"
	.align	4
	.sectionentsize	8
	.align		4
        /*0000*/ 	.word	0x00000000
	.align		4
        /*0004*/ 	.word	0xffffffff
	.align		4
        /*0008*/ 	.word	0x00000000
	.align		4
        /*000c*/ 	.word	0xfffffffe
	.align		4
        /*0010*/ 	.word	0x00000000
	.align		4
        /*0014*/ 	.word	0xfffffffd
	.align		4
        /*0018*/ 	.word	0x00000000
	.align		4
        /*001c*/ 	.word	0xfffffffc


//--------------------- .text.sort_indexed_array  --------------------------
	.section	.text.sort_indexed_array,"ax",@progbits
	.align	128
        .global         sort_indexed_array
        .type           sort_indexed_array,@function
        .size           sort_indexed_array,(.L_x_16 - sort_indexed_array)
        .other          sort_indexed_array,@"STO_CUDA_ENTRY STV_DEFAULT"
sort_indexed_array:
.text.sort_indexed_array:
[----:B------:R-:W-:Y:S01]  /*0000*/  LDC R1, c[0x0][0x37c] ;  /* 0x0000df00ff017b82 */ /* 0x000fe20000000800 */
[----:B------:R-:W0:Y:S01]  /*0010*/  S2R R3, SR_CTAID.X ;  /* 0x0000000000037919 */ /* 0x000e220000002500 */
[----:B------:R-:W0:Y:S01]  /*0020*/  LDCU UR4, c[0x0][0x360] ;  /* 0x00006c00ff0477ac */ /* 0x000e220008000800 */
[----:B------:R-:W0:Y:S01]  /*0030*/  S2R R0, SR_TID.X ;  /* 0x0000000000007919 */ /* 0x000e220000002100 */
[----:B------:R-:W1:Y:S01]  /*0040*/  LDCU UR5, c[0x0][0x380] ;  /* 0x00007000ff0577ac */ /* 0x000e620008000800 */
[----:B0-----:R-:W-:-:S05]  /*0050*/  IMAD R3, R3, UR4, R0 ;  /* 0x0000000403037c24 */ /* 0x001fca000f8e0200 */
[----:B-1----:R-:W-:-:S13]  /*0060*/  ISETP.GE.U32.AND P0, PT, R3, UR5, PT ;  /* 0x0000000503007c0c */ /* 0x002fda000bf06070 */
[----:B------:R-:W-:Y:S05]  /*0070*/  @P0 EXIT ;  /* 0x000000000000094d */ /* 0x000fea0003800000 */
[----:B------:R-:W0:Y:S01]  /*0080*/  LDC.64 R4, c[0x0][0x388] ;  /* 0x0000e200ff047b82 */ /* 0x000e220000000a00 */
[----:B------:R-:W1:Y:S01]  /*0090*/  LDCU.64 UR4, c[0x0][0x358] ;  /* 0x00006b00ff0477ac */ /* 0x000e620008000a00 */
[----:B0-----:R-:W-:-:S05]  /*00a0*/  IMAD.WIDE R4, R3, 0x4, R4 ;  /* 0x0000000403047825 */ /* 0x001fca00078e0204 */
[----:B-1----:R-:W2:Y:S04]  /*00b0*/  LDG.E R0, desc[UR4][R4.64] ;  /* 0x0000000404007981 */ /* 0x002ea8000c1e1900 */
[----:B------:R-:W2:Y:S02]  /*00c0*/  LDG.E R3, desc[UR4][R4.64+0x4] ;  /* 0x0000040404037981 */ /* 0x000ea4000c1e1900 */
[----:B--2---:R-:W-:-:S13]  /*00d0*/  ISETP.GE.U32.AND P0, PT, R0, R3, PT ;  /* 0x000000030000720c */ /* 0x004fda0003f06070 */
[----:B------:R-:W-:Y:S05]  /*00e0*/  @P0 EXIT ;  /* 0x000000000000094d */ /* 0x000fea0003800000 */
[----:B------:R-:W-:Y:S01]  /*00f0*/  LOP3.LUT R10, RZ, R0, RZ, 0x33, !PT ;  /* 0x00000000ff0a7212 */ /* 0x000fe200078e33ff */
[C---:B------:R-:W-:Y:S01]  /*0100*/  VIADD R5, R3.reuse, 0xfffffffe ;  /* 0xfffffffe03057836 */ /* 0x040fe20000000000 */
[C---:B------:R-:W-:Y:S01]  /*0110*/  LOP3.LUT R12, R0.reuse, 0xf, RZ, 0x3c, !PT ;  /* 0x0000000f000c7812 */ /* 0x040fe200078e3cff */
[----:B------:R-:W-:Y:S01]  /*0120*/  IMAD.MOV.U32 R2, RZ, RZ, RZ ;  /* 0x000000ffff027224 */ /* 0x000fe200078e00ff */
[----:B------:R-:W-:Y:S01]  /*0130*/  LOP3.LUT R14, R0, 0x7, RZ, 0x3c, !PT ;  /* 0x00000007000e7812 */ /* 0x000fe200078e3cff */
[----:B------:R-:W-:Y:S01]  /*0140*/  IMAD.MOV.U32 R8, RZ, RZ, R0 ;  /* 0x000000ffff087224 */ /* 0x000fe200078e0000 */
[C---:B------:R-:W-:Y:S01]  /*0150*/  IADD3 R7, PT, PT, R3.reuse, R10, RZ ;  /* 0x0000000a03077210 */ /* 0x040fe20007ffe0ff */
[C---:B------:R-:W-:Y:S01]  /*0160*/  IMAD.IADD R9, R3.reuse, 0x1, R12 ;  /* 0x0000000103097824 */ /* 0x040fe200078e020c */
[----:B------:R-:W-:Y:S01]  /*0170*/  PRMT R4, RZ, 0x7610, R4 ;  /* 0x00007610ff047816 */ /* 0x000fe20000000004 */
[----:B------:R-:W-:Y:S01]  /*0180*/  IMAD.IADD R10, R3, 0x1, R14 ;  /* 0x00000001030a7824 */ /* 0x000fe200078e020e */
[----:B------:R-:W-:-:S07]  /*0190*/  PRMT R6, RZ, 0x7610, R6 ;  /* 0x00007610ff067816 */ /* 0x000fce0000000006 */
.L_x_10:
[----:B0-----:R-:W-:Y:S01]  /*01a0*/  MOV R11, R8 ;  /* 0x00000008000b7202 */ /* 0x001fe20000000f00 */
[----:B------:R-:W-:Y:S01]  /*01b0*/  VIADD R8, R8, 0x1 ;  /* 0x0000000108087836 */ /* 0x000fe20000000000 */
[----:B------:R-:W-:Y:S03]  /*01c0*/  BSSY.RECONVERGENT B0, `(.L_x_0) ;  /* 0x00000da000007945 */ /* 0x000fe60003800200 */
[----:B------:R-:W-:Y:S01]  /*01d0*/  IMAD.MOV.U32 R25, RZ, RZ, R11 ;  /* 0x000000ffff197224 */ /* 0x000fe200078e000b */
[----:B------:R-:W-:-:S13]  /*01e0*/  ISETP.GE.U32.AND P0, PT, R8, R3, PT ;  /* 0x000000030800720c */ /* 0x000fda0003f06070 */
[----:B------:R-:W-:Y:S05]  /*01f0*/  @P0 BRA `(.L_x_1) ;  /* 0x0000000c00580947 */ /* 0x000fea0003800000 */
[----:B------:R-:W-:Y:S01]  /*0200*/  IADD3 R12, PT, PT, R5, -R0, -R2 ;  /* 0x80000000050c7210 */ /* 0x000fe20007ffe802 */
[----:B------:R-:W-:Y:S01]  /*0210*/  BSSY.RECONVERGENT B1, `(.L_x_2) ;  /* 0x0000064000017945 */ /* 0x000fe20003800200 */
[----:B------:R-:W-:Y:S01]  /*0220*/  IADD3 R23, PT, PT, R7, -R2, RZ ;  /* 0x8000000207177210 */ /* 0x000fe20007ffe0ff */
[----:B------:R-:W-:Y:S01]  /*0230*/  IMAD.MOV.U32 R18, RZ, RZ, R8 ;  /* 0x000000ffff127224 */ /* 0x000fe200078e0008 */
[----:B------:R-:W-:Y:S01]  /*0240*/  ISETP.GE.U32.AND P0, PT, R12, 0xf, PT ;  /* 0x0000000f0c00780c */ /* 0x000fe20003f06070 */
[----:B------:R-:W-:-:S12]  /*0250*/  IMAD.MOV.U32 R25, RZ, RZ, R11 ;  /* 0x000000ffff197224 */ /* 0x000fd800078e000b */
[----:B------:R-:W-:Y:S05]  /*0260*/  @!P0 BRA `(.L_x_3) ;  /* 0x0000000400788947 */ /* 0x000fea0003800000 */
[----:B------:R-:W-:Y:S01]  /*0270*/  LOP3.LUT R22, R23, 0xfffffff0, RZ, 0xc0, !PT ;  /* 0xfffffff017167812 */ /* 0x000fe200078ec0ff */
[----:B------:R-:W-:Y:S01]  /*0280*/  BSSY.RECONVERGENT B2, `(.L_x_4) ;  /* 0x000005b000027945 */ /* 0x000fe20003800200 */
[----:B------:R-:W-:Y:S01]  /*0290*/  MOV R24, R11 ;  /* 0x0000000b00187202 */ /* 0x000fe20000000f00 */
[----:B------:R-:W-:Y:S02]  /*02a0*/  IMAD.MOV.U32 R25, RZ, RZ, R11 ;  /* 0x000000ffff197224 */ /* 0x000fe400078e000b */
[----:B------:R-:W-:-:S07]  /*02b0*/  IMAD.MOV R22, RZ, RZ, -R22 ;  /* 0x000000ffff167224 */ /* 0x000fce00078e0a16 */
.L_x_5:
[----:B------:R-:W0:Y:S01]  /*02c0*/  LDC.64 R14, c[0x0][0x390] ;  /* 0x0000e400ff0e7b82 */ /* 0x000e220000000a00 */
[----:B------:R-:W-:Y:S01]  /*02d0*/  IADD3 R16, PT, PT, R24, 0x1, RZ ;  /* 0x0000000118107810 */ /* 0x000fe20007ffe0ff */
[----:B0-----:R-:W-:-:S04]  /*02e0*/  IMAD.WIDE.U32 R20, R25, 0x4, R14 ;  /* 0x0000000419147825 */ /* 0x001fc800078e000e */
[----:B------:R-:W-:Y:S02]  /*02f0*/  IMAD.WIDE.U32 R12, R16, 0x4, R14 ;  /* 0x00000004100c7825 */ /* 0x000fe400078e000e */
[----:B------:R-:W2:Y:S04]  /*0300*/  LDG.E R20, desc[UR4][R20.64] ;  /* 0x0000000414147981 */ /* 0x000ea8000c1e1900 */
[----:B------:R-:W2:Y:S04]  /*0310*/  LDG.E R17, desc[UR4][R12.64] ;  /* 0x000000040c117981 */ /* 0x000ea8000c1e1900 */
[----:B------:R-:W3:Y:S04]  /*0320*/  LDG.E R18, desc[UR4][R12.64+0x4] ;  /* 0x000004040c127981 */ /* 0x000ee8000c1e1900 */
[----:B------:R-:W4:Y:S01]  /*0330*/  LDG.E R26, desc[UR4][R12.64+0x8] ;  /* 0x000008040c1a7981 */ /* 0x000f22000c1e1900 */
[----:B--2---:R-:W-:-:S04]  /*0340*/  ISETP.GE.U32.AND P0, PT, R17, R20, PT ;  /* 0x000000141100720c */ /* 0x004fc80003f06070 */
[----:B------:R-:W-:-:S05]  /*0350*/  SEL R25, R16, R25, !P0 ;  /* 0x0000001910197207 */ /* 0x000fca0004000000 */
[----:B------:R-:W-:-:S06]  /*0360*/  IMAD.WIDE.U32 R16, R25, 0x4, R14 ;  /* 0x0000000419107825 */ /* 0x000fcc00078e000e */
[----:B------:R-:W3:Y:S02]  /*0370*/  LDG.E R17, desc[UR4][R16.64] ;  /* 0x0000000410117981 */ /* 0x000ee4000c1e1900 */
[----:B---3--:R-:W-:-:S13]  /*0380*/  ISETP.GE.U32.AND P0, PT, R18, R17, PT ;  /* 0x000000111200720c */ /* 0x008fda0003f06070 */
[----:B------:R-:W-:-:S04]  /*0390*/  @!P0 VIADD R25, R24, 0x2 ;  /* 0x0000000218198836 */ /* 0x000fc80000000000 */
[----:B------:R-:W-:-:S06]  /*03a0*/  IMAD.WIDE.U32 R18, R25, 0x4, R14 ;  /* 0x0000000419127825 */ /* 0x000fcc00078e000e */
[----:B------:R-:W4:Y:S02]  /*03b0*/  LDG.E R19, desc[UR4][R18.64] ;  /* 0x0000000412137981 */ /* 0x000f24000c1e1900 */
[----:B----4-:R-:W-:Y:S02]  /*03c0*/  ISETP.GE.U32.AND P0, PT, R26, R19, PT ;  /* 0x000000131a00720c */ /* 0x010fe40003f06070 */
[----:B------:R-:W2:Y:S11]  /*03d0*/  LDG.E R26, desc[UR4][R12.64+0xc] ;  /* 0x00000c040c1a7981 */ /* 0x000eb6000c1e1900 */
[----:B------:R-:W-:-:S04]  /*03e0*/  @!P0 VIADD R25, R24, 0x3 ;  /* 0x0000000318198836 */ /* 0x000fc80000000000 */
[----:B------:R-:W-:-:S06]  /*03f0*/  IMAD.WIDE.U32 R20, R25, 0x4, R14 ;  /* 0x0000000419147825 */ /* 0x000fcc00078e000e */
[----:B------:R-:W2:Y:S02]  /*0400*/  LDG.E R21, desc[UR4][R20.64] ;  /* 0x0000000414157981 */ /* 0x000ea4000c1e1900 */
[----:B--2---:R-:W-:Y:S02]  /*0410*/  ISETP.GE.U32.AND P0, PT, R26, R21, PT ;  /* 0x000000151a00720c */ /* 0x004fe40003f06070 */
[----:B------:R-:W2:Y:S11]  /*0420*/  LDG.E R26, desc[UR4][R12.64+0x10] ;  /* 0x000010040c1a7981 */ /* 0x000eb6000c1e1900 */
[----:B------:R-:W-:-:S05]  /*0430*/  @!P0 IADD3 R25, PT, PT, R24, 0x4, RZ ;  /* 0x0000000418198810 */ /* 0x000fca0007ffe0ff */
[----:B------:R-:W-:-:S06]  /*0440*/  IMAD.WIDE.U32 R16, R25, 0x4, R14 ;  /* 0x0000000419107825 */ /* 0x000fcc00078e000e */
[----:B------:R-:W2:Y:S02]  /*0450*/  LDG.E R17, desc[UR4][R16.64] ;  /* 0x0000000410117981 */ /* 0x000ea4000c1e1900 */
[----:B--2---:R-:W-:Y:S02]  /*0460*/  ISETP.GE.U32.AND P0, PT, R26, R17, PT ;  /* 0x000000111a00720c */ /* 0x004fe40003f06070 */
[----:B------:R-:W2:Y:S11]  /*0470*/  LDG.E R26, desc[UR4][R12.64+0x14] ;  /* 0x000014040c1a7981 */ /* 0x000eb6000c1e1900 */
[----:B------:R-:W-:-:S04]  /*0480*/  @!P0 VIADD R25, R24, 0x5 ;  /* 0x0000000518198836 */ /* 0x000fc80000000000 */
        /* <DEDUP_REMOVED lines=36> */
[----:B------:R-:W2:Y:S04]  /*06d0*/  LDG.E R21, desc[UR4][R20.64] ;  /* 0x0000000414157981 */ /* 0x000ea8000c1e1900 */
[----:B------:R-:W3:Y:S01]  /*06e0*/  LDG.E R20, desc[UR4][R12.64+0x3c] ;  /* 0x00003c040c147981 */ /* 0x000ee2000c1e1900 */
[----:B--2---:R-:W-:-:S03]  /*06f0*/  ISETP.GE.U32.AND P0, PT, R26, R21, PT ;  /* 0x000000151a00720c */ /* 0x004fc60003f06070 */
[----:B------:R-:W2:Y:S10]  /*0700*/  LDG.E R26, desc[UR4][R12.64+0x34] ;  /* 0x000034040c1a7981 */ /* 0x000eb4000c1e1900 */
        /* <DEDUP_REMOVED lines=8> */
[----:B--2---:R-:W-:-:S13]  /*0790*/  ISETP.GE.U32.AND P0, PT, R26, R19, PT ;  /* 0x000000131a00720c */ /* 0x004fda0003f06070 */
[----:B------:R-:W-:-:S04]  /*07a0*/  @!P0 VIADD R25, R24, 0xf ;  /* 0x0000000f18198836 */ /* 0x000fc80000000000 */
[----:B------:R-:W-:-:S06]  /*07b0*/  IMAD.WIDE.U32 R14, R25, 0x4, R14 ;  /* 0x00000004190e7825 */ /* 0x000fcc00078e000e */
[----:B------:R-:W3:Y:S01]  /*07c0*/  LDG.E R15, desc[UR4][R14.64] ;  /* 0x000000040e0f7981 */ /* 0x000ee2000c1e1900 */
[----:B------:R-:W-:-:S04]  /*07d0*/  IADD3 R22, PT, PT, R22, 0x10, RZ ;  /* 0x0000001016167810 */ /* 0x000fc80007ffe0ff */
[----:B------:R-:W-:Y:S01]  /*07e0*/  ISETP.NE.AND P1, PT, R22, RZ, PT ;  /* 0x000000ff1600720c */ /* 0x000fe20003f25270 */
[----:B------:R-:W-:Y:S01]  /*07f0*/  VIADD R24, R24, 0x10 ;  /* 0x0000001018187836 */ /* 0x000fe20000000000 */
[----:B---3--:R-:W-:-:S04]  /*0800*/  ISETP.GE.U32.AND P0, PT, R20, R15, PT ;  /* 0x0000000f1400720c */ /* 0x008fc80003f06070 */
[----:B------:R-:W-:-:S07]  /*0810*/  SEL R25, R24, R25, !P0 ;  /* 0x0000001918197207 */ /* 0x000fce0004000000 */
[----:B------:R-:W-:Y:S05]  /*0820*/  @P1 BRA `(.L_x_5) ;  /* 0xfffffff800a41947 */ /* 0x000fea000383ffff */
[----:B------:R-:W-:Y:S05]  /*0830*/  BSYNC.RECONVERGENT B2 ;  /* 0x0000000000027941 */ /* 0x000fea0003800200 */
.L_x_4:
[----:B------:R-:W-:-:S07]  /*0840*/  VIADD R18, R24, 0x1 ;  /* 0x0000000118127836 */ /* 0x000fce0000000000 */
.L_x_3:
[----:B------:R-:W-:Y:S05]  /*0850*/  BSYNC.RECONVERGENT B1 ;  /* 0x0000000000017941 */ /* 0x000fea0003800200 */
.L_x_2:
[----:B------:R-:W-:-:S13]  /*0860*/  LOP3.LUT P0, RZ, R23, 0xf, RZ, 0xc0, !PT ;  /* 0x0000000f17ff7812 */ /* 0x000fda000780c0ff */
[----:B------:R-:W-:Y:S05]  /*0870*/  @!P0 BRA `(.L_x_1) ;  /* 0x0000000400b88947 */ /* 0x000fea0003800000 */
[----:B------:R-:W-:Y:S01]  /*0880*/  IADD3 R12, PT, PT, RZ, -R6, RZ ;  /* 0x80000006ff0c7210 */ /* 0x000fe20007ffe0ff */
[----:B------:R-:W-:Y:S03]  /*0890*/  BSSY.RECONVERGENT B1, `(.L_x_6) ;  /* 0x0000033000017945 */ /* 0x000fe60003800200 */
[----:B------:R-:W-:-:S05]  /*08a0*/  PRMT R12, R12, 0x7710, RZ ;  /* 0x000077100c0c7816 */ /* 0x000fca00000000ff */
[----:B------:R-:W-:-:S05]  /*08b0*/  IMAD.IADD R12, R9, 0x1, R12 ;  /* 0x00000001090c7824 */ /* 0x000fca00078e020c */
[----:B------:R-:W-:-:S04]  /*08c0*/  LOP3.LUT R12, R12, 0xf, RZ, 0xc0, !PT ;  /* 0x0000000f0c0c7812 */ /* 0x000fc800078ec0ff */
[C---:B------:R-:W-:Y:S01]  /*08d0*/  LOP3.LUT P0, RZ, R12.reuse, 0x7, RZ, 0xc0, !PT ;  /* 0x000000070cff7812 */ /* 0x040fe2000780c0ff */
[----:B------:R-:W-:-:S05]  /*08e0*/  VIADD R13, R12, 0xffffffff ;  /* 0xffffffff0c0d7836 */ /* 0x000fca0000000000 */
[----:B------:R-:W-:-:S13]  /*08f0*/  ISETP.GE.U32.AND P1, PT, R13, 0x7, PT ;  /* 0x000000070d00780c */ /* 0x000fda0003f26070 */
[----:B------:R-:W-:Y:S05]  /*0900*/  @!P1 BRA `(.L_x_7) ;  /* 0x0000000000ac9947 */ /* 0x000fea0003800000 */
[----:B------:R-:W0:Y:S02]  /*0910*/  LDC.64 R12, c[0x0][0x390] ;  /* 0x0000e400ff0c7b82 */ /* 0x000e240000000a00 */
[----:B0-----:R-:W-:-:S04]  /*0920*/  IMAD.WIDE.U32 R14, R25, 0x4, R12 ;  /* 0x00000004190e7825 */ /* 0x001fc800078e000c */
[C---:B------:R-:W-:Y:S02]  /*0930*/  IMAD.WIDE.U32 R16, R18.reuse, 0x4, R12 ;  /* 0x0000000412107825 */ /* 0x040fe400078e000c */
[----:B------:R-:W2:Y:S04]  /*0940*/  LDG.E R14, desc[UR4][R14.64] ;  /* 0x000000040e0e7981 */ /* 0x000ea8000c1e1900 */
[----:B------:R-:W2:Y:S02]  /*0950*/  LDG.E R19, desc[UR4][R16.64] ;  /* 0x0000000410137981 */ /* 0x000ea4000c1e1900 */
[----:B--2---:R-:W-:Y:S02]  /*0960*/  ISETP.GE.U32.AND P1, PT, R19, R14, PT ;  /* 0x0000000e1300720c */ /* 0x004fe40003f26070 */
[----:B------:R-:W2:Y:S02]  /*0970*/  LDG.E R19, desc[UR4][R16.64+0x4] ;  /* 0x0000040410137981 */ /* 0x000ea4000c1e1900 */
[----:B------:R-:W-:-:S05]  /*0980*/  SEL R25, R18, R25, !P1 ;  /* 0x0000001912197207 */ /* 0x000fca0004800000 */
        /* <DEDUP_REMOVED lines=33> */
[C---:B------:R-:W-:Y:S01]  /*0ba0*/  @!P1 IADD3 R25, PT, PT, R18.reuse, 0x7, RZ ;  /* 0x0000000712199810 */ /* 0x040fe20007ffe0ff */
[----:B------:R-:W-:-:S07]  /*0bb0*/  VIADD R18, R18, 0x8 ;  /* 0x0000000812127836 */ /* 0x000fce0000000000 */
.L_x_7:
[----:B------:R-:W-:Y:S05]  /*0bc0*/  BSYNC.RECONVERGENT B1 ;  /* 0x0000000000017941 */ /* 0x000fea0003800200 */
.L_x_6:
[----:B------:R-:W-:Y:S05]  /*0bd0*/  @!P0 BRA `(.L_x_1) ;  /* 0x0000000000e08947 */ /* 0x000fea0003800000 */
[----:B------:R-:W-:Y:S01]  /*0be0*/  IMAD.MOV R13, RZ, RZ, -R4 ;  /* 0x000000ffff0d7224 */ /* 0x000fe200078e0a04 */
[----:B------:R-:W-:Y:S04]  /*0bf0*/  BSSY.RECONVERGENT B1, `(.L_x_8) ;  /* 0x0000021000017945 */ /* 0x000fe80003800200 */
[----:B------:R-:W-:-:S04]  /*0c00*/  PRMT R13, R13, 0x7710, RZ ;  /* 0x000077100d0d7816 */ /* 0x000fc800000000ff */
[----:B------:R-:W-:-:S04]  /*0c10*/  IADD3 R12, PT, PT, R10, R13, RZ ;  /* 0x0000000d0a0c7210 */ /* 0x000fc80007ffe0ff */
[----:B------:R-:W-:-:S04]  /*0c20*/  LOP3.LUT R12, R12, 0xffff, RZ, 0xc0, !PT ;  /* 0x0000ffff0c0c7812 */ /* 0x000fc800078ec0ff */
[C---:B------:R-:W-:Y:S02]  /*0c30*/  LOP3.LUT R13, R12.reuse, 0x7, RZ, 0xc0, !PT ;  /* 0x000000070c0d7812 */ /* 0x040fe400078ec0ff */
[----:B------:R-:W-:-:S03]  /*0c40*/  LOP3.LUT R19, R12, 0x3, RZ, 0xc0, !PT ;  /* 0x000000030c137812 */ /* 0x000fc600078ec0ff */
[----:B------:R-:W-:Y:S01]  /*0c50*/  VIADD R13, R13, 0xffffffff ;  /* 0xffffffff0d0d7836 */ /* 0x000fe20000000000 */
[----:B------:R-:W-:-:S04]  /*0c60*/  ISETP.NE.AND P0, PT, R19, RZ, PT ;  /* 0x000000ff1300720c */ /* 0x000fc80003f05270 */
[----:B------:R-:W-:-:S13]  /*0c70*/  ISETP.GE.U32.AND P1, PT, R13, 0x3, PT ;  /* 0x000000030d00780c */ /* 0x000fda0003f26070 */
[----:B------:R-:W-:Y:S05]  /*0c80*/  @!P1 BRA `(.L_x_9) ;  /* 0x00000000005c9947 */ /* 0x000fea0003800000 */
[----:B------:R-:W0:Y:S02]  /*0c90*/  LDC.64 R16, c[0x0][0x390] ;  /* 0x0000e400ff107b82 */ /* 0x000e240000000a00 */
[----:B0-----:R-:W-:-:S04]  /*0ca0*/  IMAD.WIDE.U32 R12, R25, 0x4, R16 ;  /* 0x00000004190c7825 */ /* 0x001fc800078e0010 */
[----:B------:R-:W-:Y:S02]  /*0cb0*/  IMAD.WIDE.U32 R14, R18, 0x4, R16 ;  /* 0x00000004120e7825 */ /* 0x000fe400078e0010 */
[----:B------:R-:W2:Y:S04]  /*0cc0*/  LDG.E R13, desc[UR4][R12.64] ;  /* 0x000000040c0d7981 */ /* 0x000ea8000c1e1900 */
[----:B------:R-:W2:Y:S04]  /*0cd0*/  LDG.E R20, desc[UR4][R14.64] ;  /* 0x000000040e147981 */ /* 0x000ea8000c1e1900 */
[----:B------:R-:W3:Y:S04]  /*0ce0*/  LDG.E R24, desc[UR4][R14.64+0x8] ;  /* 0x000008040e187981 */ /* 0x000ee8000c1e1900 */
[----:B------:R-:W4:Y:S01]  /*0cf0*/  LDG.E R12, desc[UR4][R14.64+0xc] ;  /* 0x00000c040e0c7981 */ /* 0x000f22000c1e1900 */
[----:B--2---:R-:W-:-:S03]  /*0d00*/  ISETP.GE.U32.AND P1, PT, R20, R13, PT ;  /* 0x0000000d1400720c */ /* 0x004fc60003f26070 */
[----:B------:R-:W2:Y:S01]  /*0d10*/  LDG.E R20, desc[UR4][R14.64+0x4] ;  /* 0x000004040e147981 */ /* 0x000ea2000c1e1900 */
[----:B------:R-:W-:-:S05]  /*0d20*/  SEL R25, R18, R25, !P1 ;  /* 0x0000001912197207 */ /* 0x000fca0004800000 */
[----:B------:R-:W-:-:S06]  /*0d30*/  IMAD.WIDE.U32 R22, R25, 0x4, R16 ;  /* 0x0000000419167825 */ /* 0x000fcc00078e0010 */
[----:B------:R-:W2:Y:S02]  /*0d40*/  LDG.E R23, desc[UR4][R22.64] ;  /* 0x0000000416177981 */ /* 0x000ea4000c1e1900 */
[----:B--2---:R-:W-:-:S13]  /*0d50*/  ISETP.GE.U32.AND P1, PT, R20, R23, PT ;  /* 0x000000171400720c */ /* 0x004fda0003f26070 */
[----:B------:R-:W-:-:S04]  /*0d60*/  @!P1 VIADD R25, R18, 0x1 ;  /* 0x0000000112199836 */ /* 0x000fc80000000000 */
[----:B------:R-:W-:-:S06]  /*0d70*/  IMAD.WIDE.U32 R20, R25, 0x4, R16 ;  /* 0x0000000419147825 */ /* 0x000fcc00078e0010 */
[----:B------:R-:W3:Y:S02]  /*0d80*/  LDG.E R21, desc[UR4][R20.64] ;  /* 0x0000000414157981 */ /* 0x000ee4000c1e1900 */
[----:B---3--:R-:W-:-:S13]  /*0d90*/  ISETP.GE.U32.AND P1, PT, R24, R21, PT ;  /* 0x000000151800720c */ /* 0x008fda0003f26070 */
[----:B------:R-:W-:-:S05]  /*0da0*/  @!P1 IADD3 R25, PT, PT, R18, 0x2, RZ ;  /* 0x0000000212199810 */ /* 0x000fca0007ffe0ff */
[----:B------:R-:W-:-:S06]  /*0db0*/  IMAD.WIDE.U32 R16, R25, 0x4, R16 ;  /* 0x0000000419107825 */ /* 0x000fcc00078e0010 */
[----:B------:R-:W4:Y:S02]  /*0dc0*/  LDG.E R17, desc[UR4][R16.64] ;  /* 0x0000000410117981 */ /* 0x000f24000c1e1900 */
[----:B----4-:R-:W-:-:S13]  /*0dd0*/  ISETP.GE.U32.AND P1, PT, R12, R17, PT ;  /* 0x000000110c00720c */ /* 0x010fda0003f26070 */
[C---:B------:R-:W-:Y:S02]  /*0de0*/  @!P1 VIADD R25, R18.reuse, 0x3 ;  /* 0x0000000312199836 */ /* 0x040fe40000000000 */
[----:B------:R-:W-:-:S07]  /*0df0*/  VIADD R18, R18, 0x4 ;  /* 0x0000000412127836 */ /* 0x000fce0000000000 */
.L_x_9:
[----:B------:R-:W-:Y:S05]  /*0e00*/  BSYNC.RECONVERGENT B1 ;  /* 0x0000000000017941 */ /* 0x000fea0003800200 */
.L_x_8:
[----:B------:R-:W-:Y:S05]  /*0e10*/  @!P0 BRA `(.L_x_1) ;  /* 0x0000000000508947 */ /* 0x000fea0003800000 */
[----:B------:R-:W0:Y:S02]  /*0e20*/  LDC.64 R14, c[0x0][0x390] ;  /* 0x0000e400ff0e7b82 */ /* 0x000e240000000a00 */
[----:B0-----:R-:W-:-:S04]  /*0e30*/  IMAD.WIDE.U32 R16, R25, 0x4, R14 ;  /* 0x0000000419107825 */ /* 0x001fc800078e000e */
[----:B------:R-:W-:Y:S02]  /*0e40*/  IMAD.WIDE.U32 R12, R18, 0x4, R14 ;  /* 0x00000004120c7825 */ /* 0x000fe400078e000e */
[----:B------:R-:W2:Y:S04]  /*0e50*/  LDG.E R17, desc[UR4][R16.64] ;  /* 0x0000000410117981 */ /* 0x000ea8000c1e1900 */
[----:B------:R-:W2:Y:S01]  /*0e60*/  LDG.E R20, desc[UR4][R12.64] ;  /* 0x000000040c147981 */ /* 0x000ea2000c1e1900 */
[----:B------:R-:W-:Y:S02]  /*0e70*/  ISETP.NE.AND P1, PT, R19, 0x1, PT ;  /* 0x000000011300780c */ /* 0x000fe40003f25270 */
[----:B--2---:R-:W-:-:S04]  /*0e80*/  ISETP.GE.U32.AND P0, PT, R20, R17, PT ;  /* 0x000000111400720c */ /* 0x004fc80003f06070 */
[----:B------:R-:W-:-:S07]  /*0e90*/  SEL R25, R18, R25, !P0 ;  /* 0x0000001912197207 */ /* 0x000fce0004000000 */
[----:B------:R-:W-:Y:S05]  /*0ea0*/  @!P1 BRA `(.L_x_1) ;  /* 0x00000000002c9947 */ /* 0x000fea0003800000 */
[----:B------:R-:W-:Y:S01]  /*0eb0*/  IMAD.WIDE.U32 R16, R25, 0x4, R14 ;  /* 0x0000000419107825 */ /* 0x000fe200078e000e */
[----:B------:R-:W2:Y:S05]  /*0ec0*/  LDG.E R20, desc[UR4][R12.64+0x4] ;  /* 0x000004040c147981 */ /* 0x000eaa000c1e1900 */
[----:B------:R-:W2:Y:S01]  /*0ed0*/  LDG.E R17, desc[UR4][R16.64] ;  /* 0x0000000410117981 */ /* 0x000ea2000c1e1900 */
[----:B------:R-:W-:-:S13]  /*0ee0*/  ISETP.NE.AND P0, PT, R19, 0x2, PT ;  /* 0x000000021300780c */ /* 0x000fda0003f05270 */
[----:B------:R-:W3:Y:S01]  /*0ef0*/  @P0 LDG.E R19, desc[UR4][R12.64+0x8] ;  /* 0x000008040c130981 */ /* 0x000ee2000c1e1900 */
[----:B--2---:R-:W-:-:S13]  /*0f00*/  ISETP.GE.U32.AND P1, PT, R20, R17, PT ;  /* 0x000000111400720c */ /* 0x004fda0003f26070 */
[----:B------:R-:W-:-:S05]  /*0f10*/  @!P1 IADD3 R25, PT, PT, R18, 0x1, RZ ;  /* 0x0000000112199810 */ /* 0x000fca0007ffe0ff */
[----:B------:R-:W-:-:S06]  /*0f20*/  @P0 IMAD.WIDE.U32 R14, R25, 0x4, R14 ;  /* 0x00000004190e0825 */ /* 0x000fcc00078e000e */
[----:B------:R-:W3:Y:S02]  /*0f30*/  @P0 LDG.E R14, desc[UR4][R14.64] ;  /* 0x000000040e0e0981 */ /* 0x000ee4000c1e1900 */
[----:B---3--:R-:W-:-:S13]  /*0f40*/  ISETP.GE.U32.OR P1, PT, R19, R14, !P0 ;  /* 0x0000000e1300720c */ /* 0x008fda0004726470 */
[----:B------:R-:W-:-:S07]  /*0f50*/  @!P1 VIADD R25, R18, 0x2 ;  /* 0x0000000212199836 */ /* 0x000fce0000000000 */
.L_x_1:
[----:B------:R-:W-:Y:S05]  /*0f60*/  BSYNC.RECONVERGENT B0 ;  /* 0x0000000000007941 */ /* 0x000fea0003800200 */
.L_x_0:
[----:B------:R-:W0:Y:S02]  /*0f70*/  LDC.64 R14, c[0x0][0x390] ;  /* 0x0000e400ff0e7b82 */ /* 0x000e240000000a00 */
[----:B0-----:R-:W-:-:S04]  /*0f80*/  IMAD.WIDE.U32 R12, R25, 0x4, R14 ;  /* 0x00000004190c7825 */ /* 0x001fc800078e000e */
[----:B------:R-:W-:Y:S01]  /*0f90*/  IMAD.WIDE.U32 R14, R11, 0x4, R14 ;  /* 0x000000040b0e7825 */ /* 0x000fe200078e000e */
[----:B------:R-:W2:Y:S04]  /*0fa0*/  LDG.E R17, desc[UR4][R12.64] ;  /* 0x000000040c117981 */ /* 0x000ea8000c1e1900 */
[----:B------:R-:W3:Y:S01]  /*0fb0*/  LDG.E R11, desc[UR4][R14.64] ;  /* 0x000000040e0b7981 */ /* 0x000ee2000c1e1900 */
[----:B------:R-:W-:Y:S01]  /*0fc0*/  ISETP.NE.AND P0, PT, R8, R3, PT ;  /* 0x000000030800720c */ /* 0x000fe20003f05270 */
[----:B------:R-:W-:Y:S01]  /*0fd0*/  VIADD R6, R6, 0x1 ;  /* 0x0000000106067836 */ /* 0x000fe20000000000 */
[----:B------:R-:W-:Y:S01]  /*0fe0*/  IADD3 R4, PT, PT, R4, 0x1, RZ ;  /* 0x0000000104047810 */ /* 0x000fe20007ffe0ff */
[----:B------:R-:W-:Y:S01]  /*0ff0*/  VIADD R2, R2, 0x1 ;  /* 0x0000000102027836 */ /* 0x000fe20000000000 */
[----:B--2---:R0:W-:Y:S04]  /*1000*/  STG.E desc[UR4][R14.64], R17 ;  /* 0x000000110e007986 */ /* 0x0041e8000c101904 */
[----:B---3--:R0:W-:Y:S05]  /*1010*/  STG.E desc[UR4][R12.64], R11 ;  /* 0x0000000b0c007986 */ /* 0x0081ea000c101904 */
[----:B------:R-:W-:Y:S05]  /*1020*/  @P0 BRA `(.L_x_10) ;  /* 0xfffffff0005c0947 */ /* 0x000fea000383ffff */
[----:B------:R-:W-:Y:S05]  /*1030*/  EXIT ;  /* 0x000000000000794d */ /* 0x000fea0003800000 */
.L_x_11:
[----:B------:R-:W-:-:S00]  /*1040*/  BRA `(.L_x_11) ;  /* 0xfffffffc00fc7947 */ /* 0x000fc0000383ffff */
[----:B------:R-:W-:-:S00]  /*1050*/  NOP ;  /* 0x0000000000007918 */ /* 0x000fc00000000000 */
        /* <DEDUP_REMOVED lines=10> */
.L_x_16:


//--------------------- .text.set_value_at_mask   --------------------------
	.section	.text.set_value_at_mask,"ax",@progbits
	.align	128
        .global         set_value_at_mask
        .type           set_value_at_mask,@function
        .size           set_value_at_mask,(.L_x_17 - set_value_at_mask)
        .other          set_value_at_mask,@"STO_CUDA_ENTRY STV_DEFAULT"
set_value_at_mask:
.text.set_value_at_mask:
        /* <DEDUP_REMOVED lines=10> */
[----:B------:R-:W2:Y:S01]  /*00a0*/  LDCU UR5, c[0x0][0x3a0] ;  /* 0x00007400ff0577ac */ /* 0x000ea20008000800 */
[----:B------:R-:W3:Y:S01]  /*00b0*/  LDCU.U8 UR4, c[0x0][0x3a4] ;  /* 0x00007480ff0477ac */ /* 0x000ee20008000000 */
[----:B0-----:R-:W-:-:S06]  /*00c0*/  IMAD.WIDE R2, R5, 0x4, R2 ;  /* 0x0000000405027825 */ /* 0x001fcc00078e0202 */
[----:B-1----:R-:W2:Y:S01]  /*00d0*/  LDG.E R2, desc[UR6][R2.64] ;  /* 0x0000000602027981 */ /* 0x002ea2000c1e1900 */
[----:B---3--:R-:W-:Y:S01]  /*00e0*/  UPRMT UR4, UR4, 0x8880, URZ ;  /* 0x0000888004047896 */ /* 0x008fe200080000ff */
[----:B--2---:R-:W-:-:S04]  /*00f0*/  ISETP.NE.AND P0, PT, R2, UR5, PT ;  /* 0x0000000502007c0c */ /* 0x004fc8000bf05270 */
[----:B------:R-:W-:-:S04]  /*0100*/  SEL R0, RZ, 0x1, P0 ;  /* 0x00000001ff007807 */ /* 0x000fc80000000000 */
[----:B------:R-:W-:-:S13]  /*0110*/  ISETP.NE.AND P0, PT, R0, UR4, PT ;  /* 0x0000000400007c0c */ /* 0x000fda000bf05270 */
[----:B------:R-:W-:Y:S05]  /*0120*/  @P0 EXIT ;  /* 0x000000000000094d */ /* 0x000fea0003800000 */
[----:B------:R-:W0:Y:S08]  /*0130*/  LDC.64 R2, c[0x0][0x388] ;  /* 0x0000e200ff027b82 */ /* 0x000e300000000a00 */
[----:B------:R-:W1:Y:S01]  /*0140*/  LDC R7, c[0x0][0x390] ;  /* 0x0000e400ff077b82 */ /* 0x000e620000000800 */
[----:B0-----:R-:W-:-:S05]  /*0150*/  IMAD.WIDE R2, R5, 0x4, R2 ;  /* 0x0000000405027825 */ /* 0x001fca00078e0202 */
[----:B-1----:R-:W-:Y:S01]  /*0160*/  STG.E desc[UR6][R2.64], R7 ;  /* 0x0000000702007986 */ /* 0x002fe2000c101906 */
[----:B------:R-:W-:Y:S05]  /*0170*/  EXIT ;  /* 0x000000000000794d */ /* 0x000fea0003800000 */
.L_x_12:
        /* <DEDUP_REMOVED lines=16> */
.L_x_17:


//--------------------- .text.permute             --------------------------
	.section	.text.permute,"ax",@progbits
	.align	128
        .global         permute
        .type           permute,@function
        .size           permute,(.L_x_18 - permute)
        .other          permute,@"STO_CUDA_ENTRY STV_DEFAULT"
permute:
.text.permute:
        /* <DEDUP_REMOVED lines=9> */
[----:B------:R-:W1:Y:S07]  /*0090*/  LDCU.64 UR4, c[0x0][0x358] ;  /* 0x00006b00ff0477ac */ /* 0x000e6e0008000a00 */
[----:B------:R-:W2:Y:S08]  /*00a0*/  LDC.64 R4, c[0x0][0x398] ;  /* 0x0000e600ff047b82 */ /* 0x000eb00000000a00 */
[----:B------:R-:W3:Y:S01]  /*00b0*/  LDC.64 R6, c[0x0][0x388] ;  /* 0x0000e200ff067b82 */ /* 0x000ee20000000a00 */
[----:B0-----:R-:W-:-:S06]  /*00c0*/  IMAD.WIDE R2, R9, 0x4, R2 ;  /* 0x0000000409027825 */ /* 0x001fcc00078e0202 */
[----:B-1----:R-:W2:Y:S02]  /*00d0*/  LDG.E R3, desc[UR4][R2.64] ;  /* 0x0000000402037981 */ /* 0x002ea4000c1e1900 */
[----:B--2---:R-:W-:-:S06]  /*00e0*/  IMAD.WIDE R4, R3, 0x4, R4 ;  /* 0x0000000403047825 */ /* 0x004fcc00078e0204 */
[----:B------:R-:W2:Y:S01]  /*00f0*/  LDG.E R5, desc[UR4][R4.64] ;  /* 0x0000000404057981 */ /* 0x000ea2000c1e1900 */
[----:B---3--:R-:W-:-:S05]  /*0100*/  IMAD.WIDE R6, R9, 0x4, R6 ;  /* 0x0000000409067825 */ /* 0x008fca00078e0206 */
[----:B--2---:R-:W-:Y:S01]  /*0110*/  STG.E desc[UR4][R6.64], R5 ;  /* 0x0000000506007986 */ /* 0x004fe2000c101904 */
[----:B------:R-:W-:Y:S05]  /*0120*/  EXIT ;  /* 0x000000000000794d */ /* 0x000fea0003800000 */
.L_x_13:
        /* <DEDUP_REMOVED lines=13> */
.L_x_18:


//--------------------- .text.shift_array_right   --------------------------
	.section	.text.shift_array_right,"ax",@progbits
	.align	128
        .global         shift_array_right
        .type           shift_array_right,@function
        .size           shift_array_right,(.L_x_19 - shift_array_right)
        .other          shift_array_right,@"STO_CUDA_ENTRY STV_DEFAULT"
shift_array_right:
.text.shift_array_right:
[----:B------:R-:W-:Y:S01]  /*0000*/  LDC R1, c[0x0][0x37c] ;  /* 0x0000df00ff017b82 */ /* 0x000fe20000000800 */
[----:B------:R-:W0:Y:S01]  /*0010*/  S2R R7, SR_CTAID.X ;  /* 0x0000000000077919 */ /* 0x000e220000002500 */
[----:B------:R-:W0:Y:S01]  /*0020*/  LDCU UR4, c[0x0][0x360] ;  /* 0x00006c00ff0477ac */ /* 0x000e220008000800 */
[----:B------:R-:W0:Y:S01]  /*0030*/  S2R R0, SR_TID.X ;  /* 0x0000000000007919 */ /* 0x000e220000002100 */
[----:B------:R-:W1:Y:S01]  /*0040*/  LDCU UR5, c[0x0][0x380] ;  /* 0x00007000ff0577ac */ /* 0x000e620008000800 */
[----:B0-----:R-:W-:-:S05]  /*0050*/  IMAD R7, R7, UR4, R0 ;  /* 0x0000000407077c24 */ /* 0x001fca000f8e0200 */
[----:B------:R-:W-:-:S04]  /*0060*/  ISETP.NE.AND P0, PT, R7, RZ, PT ;  /* 0x000000ff0700720c */ /* 0x000fc80003f05270 */
[----:B-1----:R-:W-:-:S13]  /*0070*/  ISETP.GE.U32.OR P0, PT, R7, UR5, !P0 ;  /* 0x0000000507007c0c */ /* 0x002fda000c706470 */
[----:B------:R-:W-:Y:S05]  /*0080*/  @P0 EXIT ;  /* 0x000000000000094d */ /* 0x000fea0003800000 */
[----:B------:R-:W0:Y:S01]  /*0090*/  LDC.64 R2, c[0x0][0x388] ;  /* 0x0000e200ff027b82 */ /* 0x000e220000000a00 */
[----:B------:R-:W1:Y:S07]  /*00a0*/  LDCU.64 UR4, c[0x0][0x358] ;  /* 0x00006b00ff0477ac */ /* 0x000e6e0008000a00 */
[----:B------:R-:W2:Y:S01]  /*00b0*/  LDC.64 R4, c[0x0][0x390] ;  /* 0x0000e400ff047b82 */ /* 0x000ea20000000a00 */
[----:B0-----:R-:W-:-:S06]  /*00c0*/  IMAD.WIDE R2, R7, 0x4, R2 ;  /* 0x0000000407027825 */ /* 0x001fcc00078e0202 */
[----:B-1----:R-:W3:Y:S01]  /*00d0*/  LDG.E R3, desc[UR4][R2.64+-0x4] ;  /* 0xfffffc0402037981 */ /* 0x002ee2000c1e1900 */
[----:B--2---:R-:W-:-:S05]  /*00e0*/  IMAD.WIDE R4, R7, 0x4, R4 ;  /* 0x0000000407047825 */ /* 0x004fca00078e0204 */
[----:B---3--:R-:W-:Y:S01]  /*00f0*/  STG.E desc[UR4][R4.64], R3 ;  /* 0x0000000304007986 */ /* 0x008fe2000c101904 */
[----:B------:R-:W-:Y:S05]  /*0100*/  EXIT ;  /* 0x000000000000794d */ /* 0x000fea0003800000 */
.L_x_14:
        /* <DEDUP_REMOVED lines=15> */
.L_x_19:


//--------------------- .text.set_consecutive_sequence --------------------------
	.section	.text.set_consecutive_sequence,"ax",@progbits
	.align	128
        .global         set_consecutive_sequence
        .type           set_consecutive_sequence,@function
        .size           set_consecutive_sequence,(.L_x_20 - set_consecutive_sequence)
        .other          set_consecutive_sequence,@"STO_CUDA_ENTRY STV_DEFAULT"
set_consecutive_sequence:
.text.set_consecutive_sequence:
        /* <DEDUP_REMOVED lines=11> */
[----:B-1----:R-:W-:Y:S01]  /*00b0*/  STG.E desc[UR4][R2.64], R5 ;  /* 0x0000000502007986 */ /* 0x002fe2000c101904 */
[----:B------:R-:W-:Y:S05]  /*00c0*/  EXIT ;  /* 0x000000000000794d */ /* 0x000fea0003800000 */
.L_x_15:
        /* <DEDUP_REMOVED lines=11> */
.L_x_20:


//--------------------- .nv.shared.reserved.0     --------------------------
	.section	.nv.shared.reserved.0,"aw",@nobits
	.weak		__nv_reservedSMEM_offset_0_alias
	.size		__nv_reservedSMEM_offset_0_alias, 0, 64
	.other		__nv_reservedSMEM_offset_0_alias,@"STO_CUDA_RESERVED_SHARED STV_DEFAULT"
__nv_reservedSMEM_offset_0_alias:
	.zero		0
	.zero		64


//--------------------- .nv.constant0.sort_indexed_array --------------------------
	.section	.nv.constant0.sort_indexed_array,"a",@progbits
	.sectionflags	@""
	.align	4
.nv.constant0.sort_indexed_array:
	.zero		920


//--------------------- .nv.constant0.set_value_at_mask --------------------------
	.section	.nv.constant0.set_value_at_mask,"a",@progbits
	.sectionflags	@""
	.align	4
.nv.constant0.set_value_at_mask:
	.zero		933


//--------------------- .nv.constant0.permute     --------------------------
	.section	.nv.constant0.permute,"a",@progbits
	.sectionflags	@""
	.align	4
.nv.constant0.permute:
	.zero		928


//--------------------- .nv.constant0.shift_array_right --------------------------
	.section	.nv.constant0.shift_array_right,"a",@progbits
	.sectionflags	@""
	.align	4
.nv.constant0.shift_array_right:
	.zero		920


//--------------------- .nv.constant0.set_consecutive_sequence --------------------------
	.section	.nv.constant0.set_consecutive_sequence,"a",@progbits
	.sectionflags	@""
	.align	4
.nv.constant0.set_consecutive_sequence:
	.zero		912


//--------------------- SYMBOLS --------------------------

	.type		.nv.reservedSmem.offset0,@object
	.size		.nv.reservedSmem.offset0,0x4
